	.target	sm_90a

	.elftype	@"ET_EXEC"


//--------------------- .note.nv.tkinfo           --------------------------
	.section	.note.nv.tkinfo,"",@"SHT_NOTE"
	.sectionflags	@"SHF_NOTE_NV_TKINFO"
	.tkinfo
        /*0018*/ 	.word	0x00000002
        /*0030*/ 	.string	""
        /*0030*/ 	.string	"ptxas"
        /*0030*/ 	.string	"Cuda compilation tools, release 13.0, V13.0.88"
        /*0030*/ 	.string	"Build cuda_13.0.r13.0/compiler.36424714_0"
        /*0030*/ 	.string	"-v  -suppress-debug-info  -lineinfo  -arch sm_90a "



//--------------------- .note.nv.cuinfo           --------------------------
	.section	.note.nv.cuinfo,"",@"SHT_NOTE"
	.sectionflags	@"SHF_NOTE_NV_CUINFO"
        /*0018*/ 	.short	0x0002
        /*001a*/ 	.short	0x005a
        /*001c*/ 	.short	0x0082
	.zero		2


//--------------------- .nv.info                  --------------------------
	.section	.nv.info,"",@"SHT_CUDA_INFO"
	.align	4


	//----- nvinfo : EIATTR_REGCOUNT
	.align		4
        /*0000*/ 	.byte	0x04, 0x2f
        /*0002*/ 	.short	(.L_1 - .L_0)
	.align		4
.L_0:
        /*0004*/ 	.word	index@(gluon_wgmma)
        /*0008*/ 	.word	0x0000005a


	//----- nvinfo : EIATTR_FRAME_SIZE
	.align		4
.L_1:
        /*000c*/ 	.byte	0x04, 0x11
        /*000e*/ 	.short	(.L_3 - .L_2)
	.align		4
.L_2:
        /*0010*/ 	.word	index@(gluon_wgmma)
        /*0014*/ 	.word	0x00000000


	//----- nvinfo : EIATTR_MIN_STACK_SIZE
	.align		4
.L_3:
        /*0018*/ 	.byte	0x04, 0x12
        /*001a*/ 	.short	(.L_5 - .L_4)
	.align		4
.L_4:
        /*001c*/ 	.word	index@(gluon_wgmma)
        /*0020*/ 	.word	0x00000000
.L_5:


//--------------------- .nv.compat                --------------------------
	.section	.nv.compat,"",@"SHT_CUDA_COMPAT_INFO"
	.align	4
        /*0000*/ 	.byte	0x02, 0x09, 0x01, 0x00, 0x02, 0x02, 0x04, 0x00, 0x02, 0x05, 0x05, 0x00, 0x03, 0x07, 0x01, 0x01
        /*0010*/ 	.byte	0x02, 0x03, 0x03, 0x00, 0x02, 0x06, 0x01, 0x00, 0x04, 0x0b, 0x08, 0x00, 0x00, 0x00, 0x00, 0x00
        /*0020*/ 	.byte	0x00, 0x00, 0x00, 0x00


//--------------------- .nv.info.gluon_wgmma      --------------------------
	.section	.nv.info.gluon_wgmma,"",@"SHT_CUDA_INFO"
	.sectionflags	@""
	.align	4


	//----- nvinfo : EIATTR_CUDA_API_VERSION
	.align		4
        /*0000*/ 	.byte	0x04, 0x37
        /*0002*/ 	.short	(.L_7 - .L_6)
.L_6:
        /*0004*/ 	.word	0x00000082


	//----- nvinfo : EIATTR_KPARAM_INFO
	.align		4
.L_7:
        /*0008*/ 	.byte	0x04, 0x17
        /*000a*/ 	.short	(.L_9 - .L_8)
.L_8:
        /*000c*/ 	.word	0x00000000
        /*0010*/ 	.short	0x000a
        /*0012*/ 	.short	0x0048
        /*0014*/ 	.byte	0x00, 0xf4, 0x21, 0x00


	//----- nvinfo : EIATTR_KPARAM_INFO
	.align		4
.L_9:
        /*0018*/ 	.byte	0x04, 0x17
        /*001a*/ 	.short	(.L_11 - .L_10)
.L_10:
        /*001c*/ 	.word	0x00000000
        /*0020*/ 	.short	0x0009
        /*0022*/ 	.short	0x0040
        /*0024*/ 	.byte	0x00, 0xf4, 0x21, 0x00


	//----- nvinfo : EIATTR_KPARAM_INFO
	.align		4
.L_11:
        /*0028*/ 	.byte	0x04, 0x17
        /*002a*/ 	.short	(.L_13 - .L_12)
.L_12:
        /*002c*/ 	.word	0x00000000
        /*0030*/ 	.short	0x0008
        /*0032*/ 	.short	0x0038
        /*0034*/ 	.byte	0x00, 0xf0, 0x21, 0x00


	//----- nvinfo : EIATTR_KPARAM_INFO
	.align		4
.L_13:
        /*0038*/ 	.byte	0x04, 0x17
        /*003a*/ 	.short	(.L_15 - .L_14)
.L_14:
        /*003c*/ 	.word	0x00000000
        /*0040*/ 	.short	0x0007
        /*0042*/ 	.short	0x0030
        /*0044*/ 	.byte	0x00, 0xf0, 0x21, 0x00


	//----- nvinfo : EIATTR_KPARAM_INFO
	.align		4
.L_15:
        /*0048*/ 	.byte	0x04, 0x17
        /*004a*/ 	.short	(.L_17 - .L_16)
.L_16:
        /*004c*/ 	.word	0x00000000
        /*0050*/ 	.short	0x0006
        /*0052*/ 	.short	0x0028
        /*0054*/ 	.byte	0x00, 0xf0, 0x21, 0x00


	//----- nvinfo : EIATTR_KPARAM_INFO
	.align		4
.L_17:
        /*0058*/ 	.byte	0x04, 0x17
        /*005a*/ 	.short	(.L_19 - .L_18)
.L_18:
        /*005c*/ 	.word	0x00000000
        /*0060*/ 	.short	0x0005
        /*0062*/ 	.short	0x0020
        /*0064*/ 	.byte	0x00, 0xf0, 0x11, 0x00


	//----- nvinfo : EIATTR_KPARAM_INFO
	.align		4
.L_19:
        /*0068*/ 	.byte	0x04, 0x17
        /*006a*/ 	.short	(.L_21 - .L_20)
.L_20:
        /*006c*/ 	.word	0x00000000
        /*0070*/ 	.short	0x0004
        /*0072*/ 	.short	0x001c
        /*0074*/ 	.byte	0x00, 0xf0, 0x11, 0x00


	//----- nvinfo : EIATTR_KPARAM_INFO
	.align		4
.L_21:
        /*0078*/ 	.byte	0x04, 0x17
        /*007a*/ 	.short	(.L_23 - .L_22)
.L_22:
        /*007c*/ 	.word	0x00000000
        /*0080*/ 	.short	0x0003
        /*0082*/ 	.short	0x0018
        /*0084*/ 	.byte	0x00, 0xf0, 0x11, 0x00


	//----- nvinfo : EIATTR_KPARAM_INFO
	.align		4
.L_23:
        /*0088*/ 	.byte	0x04, 0x17
        /*008a*/ 	.short	(.L_25 - .L_24)
.L_24:
        /*008c*/ 	.word	0x00000000
        /*0090*/ 	.short	0x0002
        /*0092*/ 	.short	0x0010
        /*0094*/ 	.byte	0x00, 0xf4, 0x21, 0x00


	//----- nvinfo : EIATTR_KPARAM_INFO
	.align		4
.L_25:
        /*0098*/ 	.byte	0x04, 0x17
        /*009a*/ 	.short	(.L_27 - .L_26)
.L_26:
        /*009c*/ 	.word	0x00000000
        /*00a0*/ 	.short	0x0001
        /*00a2*/ 	.short	0x0008
        /*00a4*/ 	.byte	0x00, 0xf4, 0x21, 0x00


	//----- nvinfo : EIATTR_KPARAM_INFO
	.align		4
.L_27:
        /*00a8*/ 	.byte	0x04, 0x17
        /*00aa*/ 	.short	(.L_29 - .L_28)
.L_28:
        /*00ac*/ 	.word	0x00000000
        /*00b0*/ 	.short	0x0000
        /*00b2*/ 	.short	0x0000
        /*00b4*/ 	.byte	0x00, 0xf4, 0x21, 0x00


	//----- nvinfo : EIATTR_SPARSE_MMA_MASK
	.align		4
.L_29:
        /*00b8*/ 	.byte	0x03, 0x50
        /*00ba*/ 	.short	0x0000


	//----- nvinfo : EIATTR_MAXREG_COUNT
	.align		4
        /*00bc*/ 	.byte	0x03, 0x1b
        /*00be*/ 	.short	0x00ff


	//----- nvinfo : EIATTR_NUM_BARRIERS
	.align		4
        /*00c0*/ 	.byte	0x02, 0x4c
        /*00c2*/ 	.byte	0x01
	.zero		1


	//----- nvinfo : EIATTR_MERCURY_ISA_VERSION
	.align		4
        /*00c4*/ 	.byte	0x03, 0x5f
        /*00c6*/ 	.short	0x0101


	//----- nvinfo : EIATTR_INT_WARP_WIDE_INSTR_OFFSETS
	.align		4
        /*00c8*/ 	.byte	0x04, 0x31
        /*00ca*/ 	.short	(.L_31 - .L_30)


	//   ....[0]....
.L_30:
        /*00cc*/ 	.word	0x00001300


	//   ....[1]....
        /*00d0*/ 	.word	0x00001320


	//   ....[2]....
        /*00d4*/ 	.word	0x00001330


	//   ....[3]....
        /*00d8*/ 	.word	0x00001410


	//   ....[4]....
        /*00dc*/ 	.word	0x00001920


	//   ....[5]....
        /*00e0*/ 	.word	0x00001930


	//   ....[6]....
        /*00e4*/ 	.word	0x000019a0


	//   ....[7]....
        /*00e8*/ 	.word	0x000019b0


	//   ....[8]....
        /*00ec*/ 	.word	0x000020b0


	//   ....[9]....
        /*00f0*/ 	.word	0x000020c0


	//----- nvinfo : EIATTR_COOP_GROUP_MASK_REGIDS
	.align		4
.L_31:
        /*00f4*/ 	.byte	0x04, 0x29
        /*00f6*/ 	.short	(.L_33 - .L_32)


	//   ....[0]....
.L_32:
        /*00f8*/ 	.word	0xffffffff


	//   ....[1]....
        /*00fc*/ 	.word	0xffffffff


	//   ....[2]....
        /*0100*/ 	.word	0xffffffff


	//----- nvinfo : EIATTR_COOP_GROUP_INSTR_OFFSETS
	.align		4
.L_33:
        /*0104*/ 	.byte	0x04, 0x28
        /*0106*/ 	.short	(.L_35 - .L_34)


	//   ....[0]....
.L_34:
        /*0108*/ 	.word	0x00000150


	//   ....[1]....
        /*010c*/ 	.word	0x00000720


	//   ....[2]....
        /*0110*/ 	.word	0x00000cd0


	//----- nvinfo : EIATTR_MBARRIER_INSTR_OFFSETS
	.align		4
.L_35:
        /*0114*/ 	.byte	0x04, 0x39
        /*0116*/ 	.short	(.L_37 - .L_36)


	//   ....[0]....
.L_36:
        /*0118*/ 	.word	0x00001490
        /*011c*/ 	.word	0x000000ff
        /*0120*/ 	.word	0x00018000
        /*0124*/ 	.short	0x0100
        /*0126*/ 	.byte	0x10
	.zero		1


	//   ....[1]....
        /*0128*/ 	.word	0x000015e0
        /*012c*/ 	.word	0x000000ff
        /*0130*/ 	.word	0x00018008
        /*0134*/ 	.short	0x0100
        /*0136*/ 	.byte	0x10
	.zero		1


	//   ....[2]....
        /*0138*/ 	.word	0x00001610
        /*013c*/ 	.word	0x000000ff
        /*0140*/ 	.word	0x00018010
        /*0144*/ 	.short	0x0100
        /*0146*/ 	.byte	0x10
	.zero		1


	//   ....[3]....
        /*0148*/ 	.word	0x00001a60
        /*014c*/ 	.word	0x000000ff
        /*0150*/ 	.word	0x00018000
        /*0154*/ 	.short	0x010a
        /*0156*/ 	.byte	0x1d
	.zero		1


	//   ....[4]....
        /*0158*/ 	.word	0x00001df0
        /*015c*/ 	.word	0x000000ff
        /*0160*/ 	.word	0x00018000
        /*0164*/ 	.short	0x0108
        /*0166*/ 	.byte	0x10
	.zero		1


	//   ....[5]....
        /*0168*/ 	.word	0x00001f10
        /*016c*/ 	.word	0x000000ff
        /*0170*/ 	.word	0x00018008
        /*0174*/ 	.short	0x0108
        /*0176*/ 	.byte	0x10
	.zero		1


	//   ....[6]....
        /*0178*/ 	.word	0x00001ff0
        /*017c*/ 	.word	0x000000ff
        /*0180*/ 	.word	0x00018010
        /*0184*/ 	.short	0x0108
        /*0186*/ 	.byte	0x10
	.zero		1


	//   ....[7]....
        /*0188*/ 	.word	0x00002190
        /*018c*/ 	.word	0x000000ff
        /*0190*/ 	.word	0x00018000
        /*0194*/ 	.short	0x010a
        /*0196*/ 	.byte	0x1d
	.zero		1


	//----- nvinfo : EIATTR_NUM_MBARRIERS
	.align		4
.L_37:
        /*0198*/ 	.byte	0x03, 0x38
        /*019a*/ 	.short	0x0003


	//----- nvinfo : EIATTR_EXIT_INSTR_OFFSETS
	.align		4
        /*019c*/ 	.byte	0x04, 0x1c
        /*019e*/ 	.short	(.L_39 - .L_38)


	//   ....[0]....
.L_38:
        /*01a0*/ 	.word	0x00002180


	//----- nvinfo : EIATTR_REQNTID
	.align		4
.L_39:
        /*01a4*/ 	.byte	0x04, 0x10
        /*01a6*/ 	.short	(.L_41 - .L_40)
.L_40:
        /*01a8*/ 	.word	0x00000100
        /*01ac*/ 	.word	0x00000001
        /*01b0*/ 	.word	0x00000001


	//----- nvinfo : EIATTR_CRS_STACK_SIZE
	.align		4
.L_41:
        /*01b4*/ 	.byte	0x04, 0x1e
        /*01b6*/ 	.short	(.L_43 - .L_42)
.L_42:
        /*01b8*/ 	.word	0x00000000


	//----- nvinfo : EIATTR_CBANK_PARAM_SIZE
	.align		4
.L_43:
        /*01bc*/ 	.byte	0x03, 0x19
        /*01be*/ 	.short	0x0050


	//----- nvinfo : EIATTR_PARAM_CBANK
	.align		4
        /*01c0*/ 	.byte	0x04, 0x0a
        /*01c2*/ 	.short	(.L_45 - .L_44)
	.align		4
.L_44:
        /*01c4*/ 	.word	index@(.nv.constant0.gluon_wgmma)
        /*01c8*/ 	.short	0x0210
        /*01ca*/ 	.short	0x0050


	//----- nvinfo : EIATTR_SW_WAR
	.align		4
.L_45:
        /*01cc*/ 	.byte	0x04, 0x36
        /*01ce*/ 	.short	(.L_47 - .L_46)
.L_46:
        /*01d0*/ 	.word	0x00000008
.L_47:


//--------------------- .nv.callgraph             --------------------------
	.section	.nv.callgraph,"",@"SHT_CUDA_CALLGRAPH"
	.align	4
	.sectionentsize	8
	.align		4
        /*0000*/ 	.word	0x00000000
	.align		4
        /*0004*/ 	.word	0xffffffff
	.align		4
        /*0008*/ 	.word	0x00000000
	.align		4
        /*000c*/ 	.word	0xfffffffe
	.align		4
        /*0010*/ 	.word	0x00000000
	.align		4
        /*0014*/ 	.word	0xfffffffd
	.align		4
        /*0018*/ 	.word	0x00000000
	.align		4
        /*001c*/ 	.word	0xfffffffc


//--------------------- .text.gluon_wgmma         --------------------------
	.section	.text.gluon_wgmma,"ax",@progbits
	.align	128
        .global         gluon_wgmma
        .type           gluon_wgmma,@function
        .size           gluon_wgmma,(.L_x_52 - gluon_wgmma)
        .other          gluon_wgmma,@"STO_CUDA_ENTRY STV_DEFAULT"
gluon_wgmma:
.text.gluon_wgmma:
[----:B------:R-:W-:Y:S01]  /*0000*/  LDC R1, c[0x0][0x28] ;  /* 0x00000a00ff017b82 */ /* 0x000fe20000000800 */
[----:B------:R-:W1:Y:S07]  /*0010*/  S2R R0, SR_TID.X ;  /* 0x0000000000007919 */ /* 0x000e6e0000002100 */
[----:B------:R-:W2:Y:S01]  /*0020*/  S2UR UR4, SR_CgaCtaId ;  /* 0x00000000000479c3 */ /* 0x000ea20000008800 */
[----:B------:R-:W-:Y:S01]  /*0030*/  UMOV UR16, 0x400 ;  /* 0x0000040000107882 */ /* 0x000fe20000000000 */
[----:B------:R-:W-:Y:S01]  /*0040*/  ULDC UR6, c[0x0][0xc] ;  /* 0x0000030000067ab9 */ /* 0x000fe20000000800 */
[----:B------:R-:W-:Y:S01]  /*0050*/  ULDC.64 UR22, c[0x0][0x250] ;  /* 0x0000940000167ab9 */ /* 0x000fe20000000a00 */
[----:B------:R-:W-:Y:S04]  /*0060*/  BSSY B0, `(.L_x_0) ;  /* 0x000001f000007945 */ /* 0x000fe80003800000 */
[----:B------:R-:W3:Y:S08]  /*0070*/  LDC R4, c[0x0][0x228] ;  /* 0x00008a00ff047b82 */ /* 0x000ef00000000800 */
[----:B------:R-:W4:Y:S08]  /*0080*/  LDC R14, c[0x0][0x230] ;  /* 0x00008c00ff0e7b82 */ /* 0x000f300000000800 */
[----:B------:R-:W-:Y:S01]  /*0090*/  S2UR UR25, SR_CTAID.Y ;  /* 0x00000000001979c3 */ /* 0x000fe20000002600 */
[----:B--2---:R-:W-:-:S03]  /*00a0*/  ULEA UR16, UR4, UR16, 0x18 ;  /* 0x0000001004107291 */ /* 0x004fc6000f8ec03f */
[----:B------:R-:W-:Y:S01]  /*00b0*/  ULDC UR4, c[0x0][0x10] ;  /* 0x0000040000047ab9 */ /* 0x000fe20000000800 */
[----:B-1----:R-:W-:-:S03]  /*00c0*/  LOP3.LUT R6, R0, 0xff, RZ, 0xc0, !PT ;  /* 0x000000ff00067812 */ /* 0x002fc600078ec0ff */
[----:B------:R-:W1:Y:S01]  /*00d0*/  S2UR UR5, SR_CTAID.Z ;  /* 0x00000000000579c3 */ /* 0x000e620000002700 */
[----:B---3--:R-:W-:Y:S01]  /*00e0*/  VIADD R4, R4, 0xffffffff ;  /* 0xffffffff04047836 */ /* 0x008fe20000000000 */
[C---:B------:R-:W-:Y:S02]  /*00f0*/  ISETP.GE.U32.AND P0, PT, R6.reuse, 0x20, PT ;  /* 0x000000200600780c */ /* 0x040fe40003f06070 */
[C---:B------:R-:W-:Y:S02]  /*0100*/  ISETP.NE.U32.AND P2, PT, R6.reuse, RZ, PT ;  /* 0x000000ff0600720c */ /* 0x040fe40003f45070 */
[----:B------:R-:W-:Y:S02]  /*0110*/  LEA R12, R6, UR16, 0x2 ;  /* 0x00000010060c7c11 */ /* 0x000fe4000f8e10ff */
[----:B------:R-:W2:Y:S01]  /*0120*/  S2UR UR32, SR_CTAID.X ;  /* 0x00000000002079c3 */ /* 0x000ea20000002500 */
[----:B----4-:R-:W-:-:S06]  /*0130*/  VIADD R13, R14, 0xffffffff ;  /* 0xffffffff0e0d7836 */ /* 0x010fcc0000000000 */
[----:B------:R3:W-:Y:S01]  /*0140*/  @!P0 STS [R12], RZ ;  /* 0x000000ff0c008388 */ /* 0x0007e20000000800 */
[----:B------:R-:W-:-:S03]  /*0150*/  NOP ;  /* 0x0000000000007918 */ /* 0x000fc60000000000 */
[----:B------:R3:W-:Y:S01]  /*0160*/  @!P2 STS [UR16+0x24], R4 ;  /* 0x00002404ff00a988 */ /* 0x0007e20008000810 */
[----:B-1----:R-:W-:-:S03]  /*0170*/  UIMAD UR4, UR5, UR4, UR25 ;  /* 0x00000004050472a4 */ /* 0x002fc6000f8e0219 */
[----:B------:R3:W-:Y:S01]  /*0180*/  @!P2 STS [UR16+0x20], R13 ;  /* 0x0000200dff00a988 */ /* 0x0007e20008000810 */
[----:B--2---:R-:W-:-:S04]  /*0190*/  UIMAD UR4, UR4, UR6, UR32 ;  /* 0x00000006040472a4 */ /* 0x004fc8000f8e0220 */
[----:B------:R-:W-:-:S03]  /*01a0*/  UIMAD UR5, UR4, 0x180, URZ ;  /* 0x00000180040578a4 */ /* 0x000fc6000f8e023f */
[----:B------:R-:W-:Y:S01]  /*01b0*/  UMOV UR4, URZ ;  /* 0x0000003f00047c82 */ /* 0x000fe20008000000 */
[----:B------:R-:W-:-:S04]  /*01c0*/  UIADD3 UR18, UP0, UR5, UR22, URZ ;  /* 0x0000001605127290 */ /* 0x000fc8000ff1e03f */
[----:B------:R-:W-:Y:S01]  /*01d0*/  ULEA.HI.X.SX32 UR19, UR5, UR23, 0x1, UP0 ;  /* 0x0000001705137291 */ /* 0x000fe200080f0e3f */
[----:B---3--:R-:W-:Y:S11]  /*01e0*/  @P2 BRA `(.L_x_1) ;  /* 0x0000000000182947 */ /* 0x008ff60003800000 */
[----:B------:R-:W1:Y:S01]  /*01f0*/  LDS R2, [UR16+0x8] ;  /* 0x00000810ff027984 */ /* 0x000e620008000800 */
[----:B------:R-:W2:Y:S01]  /*0200*/  LDC.64 R8, c[0x0][0x210] ;  /* 0x00008400ff087b82 */ /* 0x000ea20000000a00 */
[----:B------:R-:W-:Y:S02]  /*0210*/  IMAD.MOV.U32 R3, RZ, RZ, 0x70 ;  /* 0x00000070ff037424 */ /* 0x000fe400078e00ff */
[----:B--2---:R2:W-:Y:S03]  /*0220*/  STS.64 [UR16], R8 ;  /* 0x00000008ff007988 */ /* 0x0045e60008000a10 */
[----:B-1----:R-:W-:-:S05]  /*0230*/  LOP3.LUT R2, R2, 0x10, R3, 0xd8, !PT ;  /* 0x0000001002027812 */ /* 0x002fca00078ed803 */
[----:B------:R2:W-:Y:S02]  /*0240*/  STS [UR16+0x8], R2 ;  /* 0x00000802ff007988 */ /* 0x0005e40008000810 */
.L_x_1:
[----:B------:R-:W-:Y:S05]  /*0250*/  BSYNC B0 ;  /* 0x0000000000007941 */ /* 0x000fea0003800000 */
.L_x_0:
[----:B------:R-:W-:Y:S04]  /*0260*/  BSSY B0, `(.L_x_2) ;  /* 0x000000a000007945 */ /* 0x000fe80003800000 */
[----:B------:R-:W-:Y:S05]  /*0270*/  @P2 BRA `(.L_x_3) ;  /* 0x0000000000202947 */ /* 0x000fea0003800000 */
[----:B--2---:R-:W1:Y:S01]  /*0280*/  LDS R2, [UR16+0x34] ;  /* 0x00003410ff027984 */ /* 0x004e620008000800 */
[----:B------:R-:W-:Y:S02]  /*0290*/  IMAD.MOV.U32 R3, RZ, RZ, 0x3f000000 ;  /* 0x3f000000ff037424 */ /* 0x000fe400078e00ff */
[----:B------:R-:W-:Y:S01]  /*02a0*/  @!P2 IMAD.MOV.U32 R5, RZ, RZ, 0x7f ;  /* 0x0000007fff05a424 */ /* 0x000fe200078e00ff */
[----:B------:R-:W2:Y:S02]  /*02b0*/  @!P2 LDS R8, [UR16+0x38] ;  /* 0x00003810ff08a984 */ /* 0x000ea40008000800 */
[----:B-1----:R-:W-:Y:S02]  /*02c0*/  LOP3.LUT R2, R2, 0xff000000, R3, 0xb8, !PT ;  /* 0xff00000002027812 */ /* 0x002fe400078eb803 */
[----:B--2---:R-:W-:-:S03]  /*02d0*/  @!P2 LOP3.LUT R3, R8, 0xff, R5, 0xb8, !PT ;  /* 0x000000ff0803a812 */ /* 0x004fc600078eb805 */
[----:B------:R1:W-:Y:S04]  /*02e0*/  STS [UR16+0x34], R2 ;  /* 0x00003402ff007988 */ /* 0x0003e80008000810 */
[----:B------:R1:W-:Y:S02]  /*02f0*/  @!P2 STS [UR16+0x38], R3 ;  /* 0x00003803ff00a988 */ /* 0x0003e40008000810 */
.L_x_3:
[----:B------:R-:W-:Y:S05]  /*0300*/  BSYNC B0 ;  /* 0x0000000000007941 */ /* 0x000fea0003800000 */
.L_x_2:
[----:B------:R-:W-:Y:S04]  /*0310*/  BSSY B0, `(.L_x_4) ;  /* 0x000000e000007945 */ /* 0x000fe80003800000 */
[----:B------:R-:W-:Y:S05]  /*0320*/  @P2 BRA `(.L_x_5) ;  /* 0x0000000000302947 */ /* 0x000fea0003800000 */
[----:B-1----:R-:W1:Y:S01]  /*0330*/  LDS R3, [UR16+0x34] ;  /* 0x00003410ff037984 */ /* 0x002e620008000800 */
[----:B------:R-:W3:Y:S03]  /*0340*/  LDC.64 R10, c[0x0][0x238] ;  /* 0x00008e00ff0a7b82 */ /* 0x000ee60000000a00 */
[----:B--2---:R-:W2:Y:S01]  /*0350*/  LDS R2, [UR16+0x1c] ;  /* 0x00001c10ff027984 */ /* 0x004ea20008000800 */
[C---:B---3--:R-:W-:Y:S01]  /*0360*/  SHF.L.U64.HI R8, R10.reuse, 0x1, R11 ;  /* 0x000000010a087819 */ /* 0x048fe2000001020b */
[----:B------:R-:W-:-:S03]  /*0370*/  IMAD.SHL.U32 R5, R10, 0x2, RZ ;  /* 0x000000020a057824 */ /* 0x000fc600078e00ff */
[--C-:B------:R-:W-:Y:S02]  /*0380*/  SHF.R.U32.HI R7, RZ, 0x4, R8.reuse ;  /* 0x00000004ff077819 */ /* 0x100fe40000011608 */
[----:B------:R-:W-:-:S05]  /*0390*/  SHF.R.U64 R5, R5, 0x4, R8 ;  /* 0x0000000405057819 */ /* 0x000fca0000001208 */
[----:B------:R3:W-:Y:S01]  /*03a0*/  STS [UR16+0xc], R5 ;  /* 0x00000c05ff007988 */ /* 0x0007e20008000810 */
[----:B-1----:R-:W-:Y:S02]  /*03b0*/  LOP3.LUT R3, R3, 0x7, RZ, 0xb8, !PT ;  /* 0x0000000703037812 */ /* 0x002fe400078eb8ff */
[----:B--2---:R-:W-:-:S03]  /*03c0*/  LOP3.LUT R2, R2, 0xf, R7, 0xb8, !PT ;  /* 0x0000000f02027812 */ /* 0x004fc600078eb807 */
[----:B------:R3:W-:Y:S04]  /*03d0*/  STS [UR16+0x34], R3 ;  /* 0x00003403ff007988 */ /* 0x0007e80008000810 */
[----:B------:R3:W-:Y:S02]  /*03e0*/  STS [UR16+0x1c], R2 ;  /* 0x00001c02ff007988 */ /* 0x0007e40008000810 */
.L_x_5:
[----:B------:R-:W-:Y:S05]  /*03f0*/  BSYNC B0 ;  /* 0x0000000000007941 */ /* 0x000fea0003800000 */
.L_x_4:
[----:B------:R-:W-:Y:S04]  /*0400*/  BSSY B1, `(.L_x_6) ;  /* 0x000001a000017945 */ /* 0x000fe80003800000 */
[----:B------:R-:W-:Y:S04]  /*0410*/  BSSY B0, `(.L_x_7) ;  /* 0x0000015000007945 */ /* 0x000fe80003800000 */
[----:B------:R-:W-:Y:S05]  /*0420*/  @P2 BRA `(.L_x_8) ;  /* 0x0000000000202947 */ /* 0x000fea0003800000 */
[----:B-123--:R-:W1:Y:S02]  /*0430*/  LDS R2, [UR16+0x34] ;  /* 0x00003410ff027984 */ /* 0x00ee640008000800 */
[----:B-1----:R-:W-:-:S05]  /*0440*/  LOP3.LUT R2, R2, 0x38, RZ, 0xb8, !PT ;  /* 0x0000003802027812 */ /* 0x002fca00078eb8ff */
[----:B------:R1:W-:Y:S01]  /*0450*/  STS [UR16+0x34], R2 ;  /* 0x00003402ff007988 */ /* 0x0003e20008000810 */
[----:B------:R-:W-:Y:S05]  /*0460*/  @P2 BRA `(.L_x_9) ;  /* 0x0000000000202947 */ /* 0x000fea0003800000 */
[----:B-1----:R-:W1:Y:S01]  /*0470*/  LDS R2, [UR16+0x8] ;  /* 0x00000810ff027984 */ /* 0x002e620008000800 */
[----:B------:R-:W-:-:S05]  /*0480*/  IMAD.MOV.U32 R3, RZ, RZ, 0x780 ;  /* 0x00000780ff037424 */ /* 0x000fca00078e00ff */
[----:B-1----:R-:W-:-:S05]  /*0490*/  LOP3.LUT R2, R2, 0x500, R3, 0xd8, !PT ;  /* 0x0000050002027812 */ /* 0x002fca00078ed803 */
[----:B------:R4:W-:Y:S02]  /*04a0*/  STS [UR16+0x8], R2 ;  /* 0x00000802ff007988 */ /* 0x0009e40008000810 */
.L_x_8:
[----:B------:R-:W-:Y:S05]  /*04b0*/  @P2 BRA `(.L_x_10) ;  /* 0x0000000000282947 */ /* 0x000fea0003800000 */
[----:B-1234-:R-:W1:Y:S02]  /*04c0*/  LDS R2, [UR16+0x8] ;  /* 0x00000810ff027984 */ /* 0x01ee640008000800 */
[----:B-1----:R-:W-:-:S05]  /*04d0*/  LOP3.LUT R2, R2, 0x1800, RZ, 0xb8, !PT ;  /* 0x0000180002027812 */ /* 0x002fca00078eb8ff */
[----:B------:R2:W-:Y:S02]  /*04e0*/  STS [UR16+0x8], R2 ;  /* 0x00000802ff007988 */ /* 0x0005e40008000810 */
.L_x_9:
[----:B------:R-:W-:Y:S05]  /*04f0*/  @P2 BREAK B0 ;  /* 0x0000000000002942 */ /* 0x000fea0003800000 */
[----:B------:R-:W-:Y:S05]  /*0500*/  @P2 BRA `(.L_x_11) ;  /* 0x0000000000242947 */ /* 0x000fea0003800000 */
[----:B------:R-:W3:Y:S01]  /*0510*/  LDS R3, [UR16+0x8] ;  /* 0x00000810ff037984 */ /* 0x000ee20008000800 */
[----:B-12---:R-:W-:-:S05]  /*0520*/  IMAD.MOV.U32 R2, RZ, RZ, 0x6000 ;  /* 0x00006000ff027424 */ /* 0x006fca00078e00ff */
[----:B---3--:R-:W-:-:S04]  /*0530*/  LOP3.LUT R2, R3, 0x6000, R2, 0xd8, !PT ;  /* 0x0000600003027812 */ /* 0x008fc800078ed802 */
[----:B------:R-:W-:-:S05]  /*0540*/  LOP3.LUT R2, R2, 0x400000, RZ, 0xb8, !PT ;  /* 0x0040000002027812 */ /* 0x000fca00078eb8ff */
[----:B------:R5:W-:Y:S02]  /*0550*/  STS [UR16+0x8], R2 ;  /* 0x00000802ff007988 */ /* 0x000be40008000810 */
.L_x_10:
[----:B------:R-:W-:Y:S05]  /*0560*/  BSYNC B0 ;  /* 0x0000000000007941 */ /* 0x000fea0003800000 */
.L_x_7:
[----:B-12345:R-:W1:Y:S02]  /*0570*/  @!P2 LDS R2, [UR16+0x8] ;  /* 0x00000810ff02a984 */ /* 0x03ee640008000800 */
[----:B-1----:R-:W-:-:S05]  /*0580*/  @!P2 LOP3.LUT R2, R2, 0x8000, RZ, 0xb8, !PT ;  /* 0x000080000202a812 */ /* 0x002fca00078eb8ff */
[----:B------:R3:W-:Y:S02]  /*0590*/  @!P2 STS [UR16+0x8], R2 ;  /* 0x00000802ff00a988 */ /* 0x0007e40008000810 */
.L_x_11:
[----:B------:R-:W-:Y:S05]  /*05a0*/  BSYNC B1 ;  /* 0x0000000000017941 */ /* 0x000fea0003800000 */
.L_x_6:
[----:B------:R-:W-:Y:S05]  /*05b0*/  WARPSYNC.ALL ;  /* 0x0000000000007948 */ /* 0x000fea0003800000 */
[----:B------:R-:W4:Y:S02]  /*05c0*/  LDC R5, c[0x0][0x22c] ;  /* 0x00008b00ff057b82 */ /* 0x000f240000000800 */
[----:B----4-:R-:W-:Y:S01]  /*05d0*/  VIADD R5, R5, 0xffffffff ;  /* 0xffffffff05057836 */ /* 0x010fe20000000000 */
[----:B------:R-:W-:Y:S06]  /*05e0*/  @P0 BRA `(.L_x_12) ;  /* 0x0000000000280947 */ /* 0x000fec0003800000 */
[----:B-123--:R-:W1:Y:S01]  /*05f0*/  S2R R2, SR_LANEID ;  /* 0x0000000000027919 */ /* 0x00ee620000000000 */
[----:B------:R-:W-:Y:S05]  /*0600*/  WARPSYNC.ALL ;  /* 0x0000000000007948 */ /* 0x000fea0003800000 */
[----:B-1----:R-:W-:-:S05]  /*0610*/  IMAD.SHL.U32 R7, R2, 0x4, RZ ;  /* 0x0000000402077824 */ /* 0x002fca00078e00ff */
[----:B------:R-:W1:Y:S01]  /*0620*/  LDS R9, [R7+UR16] ;  /* 0x0000001007097984 */ /* 0x000e620008000800 */
[----:B------:R-:W-:-:S05]  /*0630*/  IADD3 R2, P1, R7, UR18, RZ ;  /* 0x0000001207027c10 */ /* 0x000fca000ff3e0ff */
[----:B------:R-:W-:-:S05]  /*0640*/  IMAD.X R3, RZ, RZ, UR19, P1 ;  /* 0x00000013ff037e24 */ /* 0x000fca00088e06ff */
[----:B-1----:R4:W5:Y:S01]  /*0650*/  ATOMG.E.EXCH.STRONG.GPU PT, RZ, [R2], R9 ;  /* 0x0000000902ff73a8 */ /* 0x00296200041ee100 */
[----:B------:R-:W-:-:S04]  /*0660*/  DEPBAR {5,4,3,2,1,0} ;  /* 0x0000003f0000791a */ /* 0x000fc80000000000 */
[----:B------:R4:W-:Y:S01]  /*0670*/  UTMACCTL.IV [UR18] ;  /* 0x00000000120079b9 */ /* 0x0009e20008000000 */
[----:B------:R-:W-:Y:S01]  /*0680*/  NOP ;  /* 0x0000000000007918 */ /* 0x000fe20000000000 */
.L_x_12:
[----:B------:R-:W-:Y:S05]  /*0690*/  @P0 BRA `(.L_x_13) ;  /* 0x00000000000c0947 */ /* 0x000fea0003800000 */
[----:B------:R0:W-:Y:S01]  /*06a0*/  UTMACMDFLUSH ;  /* 0x00000000000079b7 */ /* 0x0001e20000000000 */
[----:B------:R-:W-:Y:S05]  /*06b0*/  @P0 BRA `(.L_x_13) ;  /* 0x0000000000040947 */ /* 0x000fea0003800000 */
[----:B------:R-:W-:-:S04]  /*06c0*/  DEPBAR.LE SB0, 0x0 ;  /* 0x000080000000791a */ /* 0x000fc80000000000 */
.L_x_13:
[----:B------:R-:W-:Y:S05]  /*06d0*/  WARPSYNC.ALL ;  /* 0x0000000000007948 */ /* 0x000fea0003800000 */
[----:B-----5:R-:W-:Y:S06]  /*06e0*/  BAR.SYNC.DEFER_BLOCKING 0x0 ;  /* 0x0000000000007b1d */ /* 0x020fec0000010000 */
[----:B------:R-:W-:Y:S02]  /*06f0*/  BSSY B1, `(.L_x_14) ;  /* 0x000000b000017945 */ /* 0x000fe40003800000 */
[----:B------:R-:W-:Y:S06]  /*0700*/  BAR.SYNC.DEFER_BLOCKING 0x0 ;  /* 0x0000000000007b1d */ /* 0x000fec0000010000 */
[----:B------:R5:W-:Y:S01]  /*0710*/  @!P0 STS [R12], RZ ;  /* 0x000000ff0c008388 */ /* 0x000be20000000800 */
[----:B------:R-:W-:Y:S01]  /*0720*/  NOP ;  /* 0x0000000000007918 */ /* 0x000fe20000000000 */
[----:B------:R-:W-:Y:S05]  /*0730*/  @P2 BRA `(.L_x_15) ;  /* 0x0000000000182947 */ /* 0x000fea0003800000 */
[----:B-1234-:R-:W1:Y:S01]  /*0740*/  LDS R2, [UR16+0x8] ;  /* 0x00000810ff027984 */ /* 0x01ee620008000800 */
[----:B------:R-:W2:Y:S01]  /*0750*/  LDC.64 R8, c[0x0][0x218] ;  /* 0x00008600ff087b82 */ /* 0x000ea20000000a00 */
[----:B------:R-:W-:Y:S02]  /*0760*/  IMAD.MOV.U32 R3, RZ, RZ, 0x70 ;  /* 0x00000070ff037424 */ /* 0x000fe400078e00ff */
[----:B--2---:R2:W-:Y:S03]  /*0770*/  STS.64 [UR16], R8 ;  /* 0x00000008ff007988 */ /* 0x0045e60008000a10 */
[----:B-1----:R-:W-:-:S05]  /*0780*/  LOP3.LUT R2, R2, 0x10, R3, 0xd8, !PT ;  /* 0x0000001002027812 */ /* 0x002fca00078ed803 */
[----:B------:R2:W-:Y:S02]  /*0790*/  STS [UR16+0x8], R2 ;  /* 0x00000802ff007988 */ /* 0x0005e40008000810 */
.L_x_15:
[----:B----4-:R-:W-:Y:S05]  /*07a0*/  BSYNC B1 ;  /* 0x0000000000017941 */ /* 0x010fea0003800000 */
.L_x_14:
[----:B------:R-:W-:Y:S04]  /*07b0*/  BSSY B1, `(.L_x_16) ;  /* 0x000000a000017945 */ /* 0x000fe80003800000 */
[----:B------:R-:W-:Y:S05]  /*07c0*/  @P2 BRA `(.L_x_17) ;  /* 0x0000000000202947 */ /* 0x000fea0003800000 */
[----:B-123--:R-:W1:Y:S01]  /*07d0*/  LDS R2, [UR16+0x34] ;  /* 0x00003410ff027984 */ /* 0x00ee620008000800 */
[----:B------:R-:W-:Y:S02]  /*07e0*/  IMAD.MOV.U32 R7, RZ, RZ, 0x3f000000 ;  /* 0x3f000000ff077424 */ /* 0x000fe400078e00ff */
[----:B------:R-:W-:Y:S01]  /*07f0*/  @!P2 IMAD.MOV.U32 R3, RZ, RZ, 0x3f ;  /* 0x0000003fff03a424 */ /* 0x000fe200078e00ff */
[----:B------:R-:W2:Y:S02]  /*0800*/  @!P2 LDS R8, [UR16+0x38] ;  /* 0x00003810ff08a984 */ /* 0x000ea40008000800 */
[----:B-1----:R-:W-:Y:S02]  /*0810*/  LOP3.LUT R2, R2, 0xff000000, R7, 0xb8, !PT ;  /* 0xff00000002027812 */ /* 0x002fe400078eb807 */
[----:B--2---:R-:W-:-:S03]  /*0820*/  @!P2 LOP3.LUT R3, R8, 0xff, R3, 0xb8, !PT ;  /* 0x000000ff0803a812 */ /* 0x004fc600078eb803 */
[----:B------:R4:W-:Y:S04]  /*0830*/  STS [UR16+0x34], R2 ;  /* 0x00003402ff007988 */ /* 0x0009e80008000810 */
[----:B------:R4:W-:Y:S02]  /*0840*/  @!P2 STS [UR16+0x38], R3 ;  /* 0x00003803ff00a988 */ /* 0x0009e40008000810 */
.L_x_17:
[----:B------:R-:W-:Y:S05]  /*0850*/  BSYNC B1 ;  /* 0x0000000000017941 */ /* 0x000fea0003800000 */
.L_x_16:
[----:B------:R-:W-:Y:S04]  /*0860*/  BSSY B1, `(.L_x_18) ;  /* 0x0000004000017945 */ /* 0x000fe80003800000 */
[----:B------:R-:W-:Y:S05]  /*0870*/  @P2 BRA `(.L_x_19) ;  /* 0x0000000000082947 */ /* 0x000fea0003800000 */
[----:B------:R1:W-:Y:S04]  /*0880*/  STS [UR16+0x24], R13 ;  /* 0x0000240dff007988 */ /* 0x0003e80008000810 */
[----:B------:R1:W-:Y:S02]  /*0890*/  STS [UR16+0x20], R5 ;  /* 0x00002005ff007988 */ /* 0x0003e40008000810 */
.L_x_19:
[----:B------:R-:W-:Y:S05]  /*08a0*/  BSYNC B1 ;  /* 0x0000000000017941 */ /* 0x000fea0003800000 */
.L_x_18:
[----:B------:R-:W-:Y:S04]  /*08b0*/  BSSY B1, `(.L_x_20) ;  /* 0x000000e000017945 */ /* 0x000fe80003800000 */
[----:B------:R-:W-:Y:S05]  /*08c0*/  @P2 BRA `(.L_x_21) ;  /* 0x0000000000302947 */ /* 0x000fea0003800000 */
[----:B----4-:R-:W4:Y:S01]  /*08d0*/  LDS R3, [UR16+0x34] ;  /* 0x00003410ff037984 */ /* 0x010f220008000800 */
[----:B------:R-:W4:Y:S03]  /*08e0*/  LDC.64 R10, c[0x0][0x240] ;  /* 0x00009000ff0a7b82 */ /* 0x000f260000000a00 */
[----:B-123--:R-:W1:Y:S01]  /*08f0*/  LDS R2, [UR16+0x1c] ;  /* 0x00001c10ff027984 */ /* 0x00ee620008000800 */
[C---:B----4-:R-:W-:Y:S01]  /*0900*/  SHF.L.U64.HI R8, R10.reuse, 0x1, R11 ;  /* 0x000000010a087819 */ /* 0x050fe2000001020b */
[----:B------:R-:W-:-:S03]  /*0910*/  IMAD.SHL.U32 R7, R10, 0x2, RZ ;  /* 0x000000020a077824 */ /* 0x000fc600078e00ff */
[--C-:B------:R-:W-:Y:S02]  /*0920*/  SHF.R.U32.HI R9, RZ, 0x4, R8.reuse ;  /* 0x00000004ff097819 */ /* 0x100fe40000011608 */
[----:B------:R-:W-:-:S05]  /*0930*/  SHF.R.U64 R7, R7, 0x4, R8 ;  /* 0x0000000407077819 */ /* 0x000fca0000001208 */
[----:B------:R2:W-:Y:S01]  /*0940*/  STS [UR16+0xc], R7 ;  /* 0x00000c07ff007988 */ /* 0x0005e20008000810 */
[----:B------:R-:W-:Y:S02]  /*0950*/  LOP3.LUT R3, R3, 0x7, RZ, 0xb8, !PT ;  /* 0x0000000703037812 */ /* 0x000fe400078eb8ff */
[----:B-1----:R-:W-:-:S03]  /*0960*/  LOP3.LUT R2, R2, 0xf, R9, 0xb8, !PT ;  /* 0x0000000f02027812 */ /* 0x002fc600078eb809 */
[----:B------:R2:W-:Y:S04]  /*0970*/  STS [UR16+0x34], R3 ;  /* 0x00003403ff007988 */ /* 0x0005e80008000810 */
[----:B------:R2:W-:Y:S02]  /*0980*/  STS [UR16+0x1c], R2 ;  /* 0x00001c02ff007988 */ /* 0x0005e40008000810 */
.L_x_21:
[----:B------:R-:W-:Y:S05]  /*0990*/  BSYNC B1 ;  /* 0x0000000000017941 */ /* 0x000fea0003800000 */
.L_x_20:
[----:B------:R-:W-:Y:S04]  /*09a0*/  BSSY B2, `(.L_x_22) ;  /* 0x000001a000027945 */ /* 0x000fe80003800000 */
[----:B------:R-:W-:Y:S04]  /*09b0*/  BSSY B1, `(.L_x_23) ;  /* 0x0000015000017945 */ /* 0x000fe80003800000 */
[----:B------:R-:W-:Y:S05]  /*09c0*/  @P2 BRA `(.L_x_24) ;  /* 0x0000000000202947 */ /* 0x000fea0003800000 */
[----:B-1234-:R-:W1:Y:S02]  /*09d0*/  LDS R2, [UR16+0x34] ;  /* 0x00003410ff027984 */ /* 0x01ee640008000800 */
[----:B-1----:R-:W-:-:S05]  /*09e0*/  LOP3.LUT R2, R2, 0x38, RZ, 0xb8, !PT ;  /* 0x0000003802027812 */ /* 0x002fca00078eb8ff */
[----:B------:R1:W-:Y:S01]  /*09f0*/  STS [UR16+0x34], R2 ;  /* 0x00003402ff007988 */ /* 0x0003e20008000810 */
[----:B------:R-:W-:Y:S05]  /*0a00*/  @P2 BRA `(.L_x_25) ;  /* 0x0000000000202947 */ /* 0x000fea0003800000 */
[----:B-1----:R-:W1:Y:S01]  /*0a10*/  LDS R2, [UR16+0x8] ;  /* 0x00000810ff027984 */ /* 0x002e620008000800 */
[----:B------:R-:W-:-:S05]  /*0a20*/  IMAD.MOV.U32 R3, RZ, RZ, 0x780 ;  /* 0x00000780ff037424 */ /* 0x000fca00078e00ff */
[----:B-1----:R-:W-:-:S05]  /*0a30*/  LOP3.LUT R2, R2, 0x500, R3, 0xd8, !PT ;  /* 0x0000050002027812 */ /* 0x002fca00078ed803 */
[----:B------:R1:W-:Y:S02]  /*0a40*/  STS [UR16+0x8], R2 ;  /* 0x00000802ff007988 */ /* 0x0003e40008000810 */
.L_x_24:
[----:B------:R-:W-:Y:S05]  /*0a50*/  @P2 BRA `(.L_x_26) ;  /* 0x0000000000282947 */ /* 0x000fea0003800000 */
[----:B-1234-:R-:W1:Y:S02]  /*0a60*/  LDS R2, [UR16+0x8] ;  /* 0x00000810ff027984 */ /* 0x01ee640008000800 */
[----:B-1----:R-:W-:-:S05]  /*0a70*/  LOP3.LUT R2, R2, 0x1800, RZ, 0xb8, !PT ;  /* 0x0000180002027812 */ /* 0x002fca00078eb8ff */
[----:B------:R2:W-:Y:S02]  /*0a80*/  STS [UR16+0x8], R2 ;  /* 0x00000802ff007988 */ /* 0x0005e40008000810 */
.L_x_25:
[----:B------:R-:W-:Y:S05]  /*0a90*/  @P2 BREAK B1 ;  /* 0x0000000000012942 */ /* 0x000fea0003800000 */
[----:B------:R-:W-:Y:S05]  /*0aa0*/  @P2 BRA `(.L_x_27) ;  /* 0x0000000000242947 */ /* 0x000fea0003800000 */
[----:B-12---:R-:W1:Y:S01]  /*0ab0*/  LDS R2, [UR16+0x8] ;  /* 0x00000810ff027984 */ /* 0x006e620008000800 */
[----:B------:R-:W-:-:S05]  /*0ac0*/  IMAD.MOV.U32 R3, RZ, RZ, 0x6000 ;  /* 0x00006000ff037424 */ /* 0x000fca00078e00ff */
[----:B-1----:R-:W-:-:S04]  /*0ad0*/  LOP3.LUT R2, R2, 0x6000, R3, 0xd8, !PT ;  /* 0x0000600002027812 */ /* 0x002fc800078ed803 */
[----:B------:R-:W-:-:S05]  /*0ae0*/  LOP3.LUT R2, R2, 0x400000, RZ, 0xb8, !PT ;  /* 0x0040000002027812 */ /* 0x000fca00078eb8ff */
[----:B------:R1:W-:Y:S02]  /*0af0*/  STS [UR16+0x8], R2 ;  /* 0x00000802ff007988 */ /* 0x0003e40008000810 */
.L_x_26:
[----:B------:R-:W-:Y:S05]  /*0b00*/  BSYNC B1 ;  /* 0x0000000000017941 */ /* 0x000fea0003800000 */
.L_x_23:
[----:B-1234-:R-:W1:Y:S02]  /*0b10*/  @!P2 LDS R2, [UR16+0x8] ;  /* 0x00000810ff02a984 */ /* 0x01ee640008000800 */
[----:B-1----:R-:W-:-:S05]  /*0b20*/  @!P2 LOP3.LUT R2, R2, 0x8000, RZ, 0xb8, !PT ;  /* 0x000080000202a812 */ /* 0x002fca00078eb8ff */
[----:B------:R3:W-:Y:S02]  /*0b30*/  @!P2 STS [UR16+0x8], R2 ;  /* 0x00000802ff00a988 */ /* 0x0007e40008000810 */
.L_x_27:
[----:B------:R-:W-:Y:S05]  /*0b40*/  BSYNC B2 ;  /* 0x0000000000027941 */ /* 0x000fea0003800000 */
.L_x_22:
[----:B------:R-:W-:Y:S05]  /*0b50*/  WARPSYNC.ALL ;  /* 0x0000000000007948 */ /* 0x000fea0003800000 */
[----:B------:R-:W-:-:S04]  /*0b60*/  UIADD3 UR21, UR5, 0x80, URZ ;  /* 0x0000008005157890 */ /* 0x000fc8000fffe03f */
[----:B------:R-:W-:-:S04]  /*0b70*/  UIADD3 UR20, UP0, UR21, UR22, URZ ;  /* 0x0000001615147290 */ /* 0x000fc8000ff1e03f */
[----:B------:R-:W-:Y:S01]  /*0b80*/  ULEA.HI.X.SX32 UR21, UR21, UR23, 0x1, UP0 ;  /* 0x0000001715157291 */ /* 0x000fe200080f0e3f */
[----:B------:R-:W-:Y:S11]  /*0b90*/  @P0 BRA `(.L_x_28) ;  /* 0x0000000000280947 */ /* 0x000ff60003800000 */
[----:B-123--:R-:W1:Y:S01]  /*0ba0*/  S2R R2, SR_LANEID ;  /* 0x0000000000027919 */ /* 0x00ee620000000000 */
[----:B------:R-:W-:Y:S05]  /*0bb0*/  WARPSYNC.ALL ;  /* 0x0000000000007948 */ /* 0x000fea0003800000 */
[----:B-1----:R-:W-:-:S05]  /*0bc0*/  IMAD.SHL.U32 R8, R2, 0x4, RZ ;  /* 0x0000000402087824 */ /* 0x002fca00078e00ff */
[----:B------:R-:W1:Y:S01]  /*0bd0*/  LDS R7, [R8+UR16] ;  /* 0x0000001008077984 */ /* 0x000e620008000800 */
[----:B------:R-:W-:-:S05]  /*0be0*/  IADD3 R2, P1, R8, UR20, RZ ;  /* 0x0000001408027c10 */ /* 0x000fca000ff3e0ff */
[----:B------:R-:W-:-:S05]  /*0bf0*/  IMAD.X R3, RZ, RZ, UR21, P1 ;  /* 0x00000015ff037e24 */ /* 0x000fca00088e06ff */
[----:B-1----:R4:W2:Y:S01]  /*0c00*/  ATOMG.E.EXCH.STRONG.GPU PT, RZ, [R2], R7 ;  /* 0x0000000702ff73a8 */ /* 0x0028a200041ee100 */
[----:B------:R-:W-:-:S04]  /*0c10*/  DEPBAR {5,4,3,2,1,0} ;  /* 0x0000003f0000791a */ /* 0x000fc80000000000 */
[----:B------:R4:W-:Y:S01]  /*0c20*/  UTMACCTL.IV [UR20] ;  /* 0x00000000140079b9 */ /* 0x0009e20008000000 */
[----:B------:R-:W-:Y:S01]  /*0c30*/  NOP ;  /* 0x0000000000007918 */ /* 0x000fe20000000000 */
.L_x_28:
[----:B------:R-:W-:Y:S05]  /*0c40*/  @P0 BRA `(.L_x_29) ;  /* 0x00000000000c0947 */ /* 0x000fea0003800000 */
[----:B------:R0:W-:Y:S01]  /*0c50*/  UTMACMDFLUSH ;  /* 0x00000000000079b7 */ /* 0x0001e20000000000 */
[----:B------:R-:W-:Y:S05]  /*0c60*/  @P0 BRA `(.L_x_29) ;  /* 0x0000000000040947 */ /* 0x000fea0003800000 */
[----:B------:R-:W-:-:S04]  /*0c70*/  DEPBAR.LE SB0, 0x0 ;  /* 0x000080000000791a */ /* 0x000fc80000000000 */
.L_x_29:
[----:B------:R-:W-:Y:S05]  /*0c80*/  WARPSYNC.ALL ;  /* 0x0000000000007948 */ /* 0x000fea0003800000 */
[----:B--2---:R-:W-:Y:S06]  /*0c90*/  BAR.SYNC.DEFER_BLOCKING 0x0 ;  /* 0x0000000000007b1d */ /* 0x004fec0000010000 */
[----:B------:R-:W-:Y:S02]  /*0ca0*/  BSSY B2, `(.L_x_30) ;  /* 0x000000b000027945 */ /* 0x000fe40003800000 */
[----:B------:R-:W-:Y:S06]  /*0cb0*/  BAR.SYNC.DEFER_BLOCKING 0x0 ;  /* 0x0000000000007b1d */ /* 0x000fec0000010000 */
[----:B------:R2:W-:Y:S01]  /*0cc0*/  @!P0 STS [R12], RZ ;  /* 0x000000ff0c008388 */ /* 0x0005e20000000800 */
[----:B------:R-:W-:Y:S01]  /*0cd0*/  NOP ;  /* 0x0000000000007918 */ /* 0x000fe20000000000 */
[----:B------:R-:W-:Y:S05]  /*0ce0*/  @P2 BRA `(.L_x_31) ;  /* 0x0000000000182947 */ /* 0x000fea0003800000 */
[----:B-1-34-:R-:W1:Y:S01]  /*0cf0*/  LDS R2, [UR16+0x8] ;  /* 0x00000810ff027984 */ /* 0x01ae620008000800 */
[----:B------:R-:W3:Y:S01]  /*0d00*/  LDC.64 R8, c[0x0][0x220] ;  /* 0x00008800ff087b82 */ /* 0x000ee20000000a00 */
[----:B------:R-:W-:Y:S02]  /*0d10*/  IMAD.MOV.U32 R3, RZ, RZ, 0x70 ;  /* 0x00000070ff037424 */ /* 0x000fe400078e00ff */
[----:B---3--:R3:W-:Y:S03]  /*0d20*/  STS.64 [UR16], R8 ;  /* 0x00000008ff007988 */ /* 0x0087e60008000a10 */
[----:B-1----:R-:W-:-:S05]  /*0d30*/  LOP3.LUT R2, R2, 0x10, R3, 0xd8, !PT ;  /* 0x0000001002027812 */ /* 0x002fca00078ed803 */
[----:B------:R3:W-:Y:S02]  /*0d40*/  STS [UR16+0x8], R2 ;  /* 0x00000802ff007988 */ /* 0x0007e40008000810 */
.L_x_31:
[----:B----4-:R-:W-:Y:S05]  /*0d50*/  BSYNC B2 ;  /* 0x0000000000027941 */ /* 0x010fea0003800000 */
.L_x_30:
[----:B------:R-:W-:Y:S04]  /*0d60*/  BSSY B3, `(.L_x_32) ;  /* 0x0000011000037945 */ /* 0x000fe80003800000 */
[----:B------:R-:W-:Y:S04]  /*0d70*/  BSSY B2, `(.L_x_33) ;  /* 0x000000e000027945 */ /* 0x000fe80003800000 */
[----:B------:R-:W-:Y:S05]  /*0d80*/  @P2 BRA `(.L_x_34) ;  /* 0x0000000000242947 */ /* 0x000fea0003800000 */
[----:B-1-3--:R-:W1:Y:S01]  /*0d90*/  LDS R2, [UR16+0x34] ;  /* 0x00003410ff027984 */ /* 0x00ae620008000800 */
[----:B------:R-:W-:-:S05]  /*0da0*/  IMAD.MOV.U32 R3, RZ, RZ, 0x3f000000 ;  /* 0x3f000000ff037424 */ /* 0x000fca00078e00ff */
[----:B-1----:R-:W-:-:S05]  /*0db0*/  LOP3.LUT R2, R2, 0xff000000, R3, 0xb8, !PT ;  /* 0xff00000002027812 */ /* 0x002fca00078eb803 */
[----:B------:R1:W-:Y:S01]  /*0dc0*/  STS [UR16+0x34], R2 ;  /* 0x00003402ff007988 */ /* 0x0003e20008000810 */
[----:B------:R-:W-:Y:S05]  /*0dd0*/  @P2 BRA `(.L_x_35) ;  /* 0x00000000001c2947 */ /* 0x000fea0003800000 */
[----:B-1----:R-:W1:Y:S01]  /*0de0*/  LDS R2, [UR16+0x38] ;  /* 0x00003810ff027984 */ /* 0x002e620008000800 */
[----:B------:R-:W-:-:S05]  /*0df0*/  IMAD.MOV.U32 R3, RZ, RZ, 0x7f ;  /* 0x0000007fff037424 */ /* 0x000fca00078e00ff */
[----:B-1----:R-:W-:-:S05]  /*0e00*/  LOP3.LUT R2, R2, 0xff, R3, 0xb8, !PT ;  /* 0x000000ff02027812 */ /* 0x002fca00078eb803 */
[----:B------:R4:W-:Y:S02]  /*0e10*/  STS [UR16+0x38], R2 ;  /* 0x00003802ff007988 */ /* 0x0009e40008000810 */
.L_x_34:
[----:B------:R-:W-:Y:S05]  /*0e20*/  @P2 BREAK B2 ;  /* 0x0000000000022942 */ /* 0x000fea0003800000 */
[----:B------:R-:W-:Y:S05]  /*0e30*/  @P2 BRA `(.L_x_36) ;  /* 0x00000000000c2947 */ /* 0x000fea0003800000 */
[----:B------:R1:W-:Y:S02]  /*0e40*/  STS [UR16+0x20], R5 ;  /* 0x00002005ff007988 */ /* 0x0003e40008000810 */
.L_x_35:
[----:B------:R-:W-:Y:S05]  /*0e50*/  BSYNC B2 ;  /* 0x0000000000027941 */ /* 0x000fea0003800000 */
.L_x_33:
[----:B------:R1:W-:Y:S02]  /*0e60*/  @!P2 STS [UR16+0x24], R4 ;  /* 0x00002404ff00a988 */ /* 0x0003e40008000810 */
.L_x_36:
[----:B------:R-:W-:Y:S05]  /*0e70*/  BSYNC B3 ;  /* 0x0000000000037941 */ /* 0x000fea0003800000 */
.L_x_32:
[----:B------:R-:W-:Y:S05]  /*0e80*/  WARPSYNC.ALL ;  /* 0x0000000000007948 */ /* 0x000fea0003800000 */
[----:B------:R-:W-:Y:S04]  /*0e90*/  BSSY B3, `(.L_x_37) ;  /* 0x000000e000037945 */ /* 0x000fe80003800000 */
[----:B------:R-:W-:Y:S05]  /*0ea0*/  @P2 BRA `(.L_x_38) ;  /* 0x0000000000302947 */ /* 0x000fea0003800000 */
[----:B------:R-:W5:Y:S01]  /*0eb0*/  LDS R3, [UR16+0x34] ;  /* 0x00003410ff037984 */ /* 0x000f620008000800 */
[----:B-1----:R-:W1:Y:S03]  /*0ec0*/  LDC.64 R4, c[0x0][0x248] ;  /* 0x00009200ff047b82 */ /* 0x002e660000000a00 */
[----:B---34-:R-:W3:Y:S01]  /*0ed0*/  LDS R2, [UR16+0x1c] ;  /* 0x00001c10ff027984 */ /* 0x018ee20008000800 */
[C---:B-1----:R-:W-:Y:S01]  /*0ee0*/  SHF.L.U64.HI R5, R4.reuse, 0x1, R5 ;  /* 0x0000000104057819 */ /* 0x042fe20000010205 */
[----:B------:R-:W-:-:S03]  /*0ef0*/  IMAD.SHL.U32 R4, R4, 0x2, RZ ;  /* 0x0000000204047824 */ /* 0x000fc600078e00ff */
[--C-:B------:R-:W-:Y:S02]  /*0f00*/  SHF.R.U32.HI R7, RZ, 0x4, R5.reuse ;  /* 0x00000004ff077819 */ /* 0x100fe40000011605 */
[----:B------:R-:W-:-:S05]  /*0f10*/  SHF.R.U64 R4, R4, 0x4, R5 ;  /* 0x0000000404047819 */ /* 0x000fca0000001205 */
[----:B------:R1:W-:Y:S01]  /*0f20*/  STS [UR16+0xc], R4 ;  /* 0x00000c04ff007988 */ /* 0x0003e20008000810 */
[----:B-----5:R-:W-:Y:S02]  /*0f30*/  LOP3.LUT R3, R3, 0x7, RZ, 0xb8, !PT ;  /* 0x0000000703037812 */ /* 0x020fe400078eb8ff */
[----:B---3--:R-:W-:-:S03]  /*0f40*/  LOP3.LUT R2, R2, 0xf, R7, 0xb8, !PT ;  /* 0x0000000f02027812 */ /* 0x008fc600078eb807 */
[----:B------:R1:W-:Y:S04]  /*0f50*/  STS [UR16+0x34], R3 ;  /* 0x00003403ff007988 */ /* 0x0003e80008000810 */
[----:B------:R1:W-:Y:S02]  /*0f60*/  STS [UR16+0x1c], R2 ;  /* 0x00001c02ff007988 */ /* 0x0003e40008000810 */
.L_x_38:
[----:B------:R-:W-:Y:S05]  /*0f70*/  BSYNC B3 ;  /* 0x0000000000037941 */ /* 0x000fea0003800000 */
.L_x_37:
[----:B------:R-:W-:Y:S04]  /*0f80*/  BSSY B3, `(.L_x_39) ;  /* 0x000001a000037945 */ /* 0x000fe80003800000 */
[----:B------:R-:W-:Y:S04]  /*0f90*/  BSSY B4, `(.L_x_40) ;  /* 0x0000015000047945 */ /* 0x000fe80003800000 */
[----:B------:R-:W-:Y:S05]  /*0fa0*/  @P2 BRA `(.L_x_41) ;  /* 0x0000000000202947 */ /* 0x000fea0003800000 */
[----:B-1-34-:R-:W1:Y:S02]  /*0fb0*/  LDS R2, [UR16+0x34] ;  /* 0x00003410ff027984 */ /* 0x01ae640008000800 */
[----:B-1----:R-:W-:-:S05]  /*0fc0*/  LOP3.LUT R2, R2, 0x38, RZ, 0xb8, !PT ;  /* 0x0000003802027812 */ /* 0x002fca00078eb8ff */
[----:B------:R1:W-:Y:S01]  /*0fd0*/  STS [UR16+0x34], R2 ;  /* 0x00003402ff007988 */ /* 0x0003e20008000810 */
[----:B------:R-:W-:Y:S05]  /*0fe0*/  @P2 BRA `(.L_x_42) ;  /* 0x0000000000202947 */ /* 0x000fea0003800000 */
[----:B-1----:R-:W1:Y:S01]  /*0ff0*/  LDS R2, [UR16+0x8] ;  /* 0x00000810ff027984 */ /* 0x002e620008000800 */
[----:B------:R-:W-:-:S05]  /*1000*/  IMAD.MOV.U32 R3, RZ, RZ, 0x780 ;  /* 0x00000780ff037424 */ /* 0x000fca00078e00ff */
[----:B-1----:R-:W-:-:S05]  /*1010*/  LOP3.LUT R2, R2, 0x500, R3, 0xd8, !PT ;  /* 0x0000050002027812 */ /* 0x002fca00078ed803 */
[----:B------:R1:W-:Y:S02]  /*1020*/  STS [UR16+0x8], R2 ;  /* 0x00000802ff007988 */ /* 0x0003e40008000810 */
.L_x_41:
[----:B------:R-:W-:Y:S05]  /*1030*/  @P2 BRA `(.L_x_43) ;  /* 0x0000000000282947 */ /* 0x000fea0003800000 */
[----:B-1-34-:R-:W1:Y:S02]  /*1040*/  LDS R2, [UR16+0x8] ;  /* 0x00000810ff027984 */ /* 0x01ae640008000800 */
[----:B-1----:R-:W-:-:S05]  /*1050*/  LOP3.LUT R2, R2, 0x1800, RZ, 0xb8, !PT ;  /* 0x0000180002027812 */ /* 0x002fca00078eb8ff */
[----:B------:R3:W-:Y:S02]  /*1060*/  STS [UR16+0x8], R2 ;  /* 0x00000802ff007988 */ /* 0x0007e40008000810 */
.L_x_42:
[----:B------:R-:W-:Y:S05]  /*1070*/  @P2 BREAK B4 ;  /* 0x0000000000042942 */ /* 0x000fea0003800000 */
[----:B------:R-:W-:Y:S05]  /*1080*/  @P2 BRA `(.L_x_44) ;  /* 0x0000000000242947 */ /* 0x000fea0003800000 */
[----:B-1-3--:R-:W1:Y:S01]  /*1090*/  LDS R2, [UR16+0x8] ;  /* 0x00000810ff027984 */ /* 0x00ae620008000800 */
[----:B------:R-:W-:-:S05]  /*10a0*/  IMAD.MOV.U32 R3, RZ, RZ, 0x6000 ;  /* 0x00006000ff037424 */ /* 0x000fca00078e00ff */
[----:B-1----:R-:W-:-:S04]  /*10b0*/  LOP3.LUT R2, R2, 0x6000, R3, 0xd8, !PT ;  /* 0x0000600002027812 */ /* 0x002fc800078ed803 */
[----:B------:R-:W-:-:S05]  /*10c0*/  LOP3.LUT R2, R2, 0x400000, RZ, 0xb8, !PT ;  /* 0x0040000002027812 */ /* 0x000fca00078eb8ff */
[----:B------:R1:W-:Y:S02]  /*10d0*/  STS [UR16+0x8], R2 ;  /* 0x00000802ff007988 */ /* 0x0003e40008000810 */
.L_x_43:
[----:B------:R-:W-:Y:S05]  /*10e0*/  BSYNC B4 ;  /* 0x0000000000047941 */ /* 0x000fea0003800000 */
.L_x_40:
[----:B-1-34-:R-:W1:Y:S02]  /*10f0*/  @!P2 LDS R2, [UR16+0x8] ;  /* 0x00000810ff02a984 */ /* 0x01ae640008000800 */
[----:B-1----:R-:W-:-:S05]  /*1100*/  @!P2 LOP3.LUT R2, R2, 0x8000, RZ, 0xb8, !PT ;  /* 0x000080000202a812 */ /* 0x002fca00078eb8ff */
[----:B------:R4:W-:Y:S02]  /*1110*/  @!P2 STS [UR16+0x8], R2 ;  /* 0x00000802ff00a988 */ /* 0x0009e40008000810 */
.L_x_44:
[----:B------:R-:W-:Y:S05]  /*1120*/  BSYNC B3 ;  /* 0x0000000000037941 */ /* 0x000fea0003800000 */
.L_x_39:
[----:B------:R-:W-:Y:S05]  /*1130*/  WARPSYNC.ALL ;  /* 0x0000000000007948 */ /* 0x000fea0003800000 */
[----:B------:R-:W-:Y:S01]  /*1140*/  UIADD3 UR5, UR5, 0x100, URZ ;  /* 0x0000010005057890 */ /* 0x000fe2000fffe03f */
[----:B------:R-:W-:Y:S01]  /*1150*/  ISETP.GE.AND P1, PT, R14, 0x1, PT ;  /* 0x000000010e00780c */ /* 0x000fe20003f26270 */
[----:B------:R-:W-:Y:S01]  /*1160*/  IMAD.MOV.U32 R24, RZ, RZ, RZ ;  /* 0x000000ffff187224 */ /* 0x000fe200078e00ff */
[----:B------:R-:W-:Y:S01]  /*1170*/  SHF.R.U32.HI R7, RZ, 0x5, R0 ;  /* 0x00000005ff077819 */ /* 0x000fe20000011600 */
[----:B------:R-:W-:-:S04]  /*1180*/  UIADD3 UR22, UP0, UR5, UR22, URZ ;  /* 0x0000001605167290 */ /* 0x000fc8000ff1e03f */
[----:B------:R-:W-:Y:S01]  /*1190*/  ULEA.HI.X.SX32 UR23, UR5, UR23, 0x1, UP0 ;  /* 0x0000001705177291 */ /* 0x000fe200080f0e3f */
[----:B------:R-:W-:Y:S11]  /*11a0*/  @P0 BRA `(.L_x_45) ;  /* 0x0000000000280947 */ /* 0x000ff60003800000 */
[----:B-1-34-:R-:W1:Y:S01]  /*11b0*/  S2R R2, SR_LANEID ;  /* 0x0000000000027919 */ /* 0x01ae620000000000 */
[----:B------:R-:W-:Y:S05]  /*11c0*/  WARPSYNC.ALL ;  /* 0x0000000000007948 */ /* 0x000fea0003800000 */
[----:B-1----:R-:W-:-:S05]  /*11d0*/  IMAD.SHL.U32 R4, R2, 0x4, RZ ;  /* 0x0000000402047824 */ /* 0x002fca00078e00ff */
[----:B------:R-:W1:Y:S01]  /*11e0*/  LDS R5, [R4+UR16] ;  /* 0x0000001004057984 */ /* 0x000e620008000800 */
[----:B------:R-:W-:-:S05]  /*11f0*/  IADD3 R2, P3, R4, UR22, RZ ;  /* 0x0000001604027c10 */ /* 0x000fca000ff7e0ff */
[----:B------:R-:W-:-:S05]  /*1200*/  IMAD.X R3, RZ, RZ, UR23, P3 ;  /* 0x00000017ff037e24 */ /* 0x000fca00098e06ff */
[----:B-1----:R1:W3:Y:S01]  /*1210*/  ATOMG.E.EXCH.STRONG.GPU PT, RZ, [R2], R5 ;  /* 0x0000000502ff73a8 */ /* 0x0022e200041ee100 */
[----:B------:R-:W-:-:S04]  /*1220*/  DEPBAR {5,4,3,2,1,0} ;  /* 0x0000003f0000791a */ /* 0x000fc80000000000 */
[----:B------:R1:W-:Y:S01]  /*1230*/  UTMACCTL.IV [UR22] ;  /* 0x00000000160079b9 */ /* 0x0003e20008000000 */
[----:B------:R-:W-:Y:S01]  /*1240*/  NOP ;  /* 0x0000000000007918 */ /* 0x000fe20000000000 */
.L_x_45:
[----:B------:R-:W-:Y:S05]  /*1250*/  @P0 BRA `(.L_x_46) ;  /* 0x00000000000c0947 */ /* 0x000fea0003800000 */
[----:B------:R0:W-:Y:S01]  /*1260*/  UTMACMDFLUSH ;  /* 0x00000000000079b7 */ /* 0x0001e20000000000 */
[----:B------:R-:W-:Y:S05]  /*1270*/  @P0 BRA `(.L_x_46) ;  /* 0x0000000000040947 */ /* 0x000fea0003800000 */
[----:B------:R-:W-:-:S04]  /*1280*/  DEPBAR.LE SB0, 0x0 ;  /* 0x000080000000791a */ /* 0x000fc80000000000 */
.L_x_46:
[----:B------:R-:W-:Y:S05]  /*1290*/  WARPSYNC.ALL ;  /* 0x0000000000007948 */ /* 0x000fea0003800000 */
[----:B---3--:R-:W-:Y:S01]  /*12a0*/  BAR.SYNC.DEFER_BLOCKING 0x0 ;  /* 0x0000000000007b1d */ /* 0x008fe20000010000 */
[----:B------:R-:W-:Y:S01]  /*12b0*/  R2UR UR17, R7 ;  /* 0x00000000071172ca */ /* 0x000fe200000e0000 */
[----:B------:R-:W-:Y:S01]  /*12c0*/  USHF.L.U32 UR24, UR25, 0x7, URZ ;  /* 0x0000000719187899 */ /* 0x000fe2000800063f */
[----:B------:R-:W-:Y:S01]  /*12d0*/  IMAD.MOV.U32 R25, RZ, RZ, RZ ;  /* 0x000000ffff197224 */ /* 0x000fe200078e00ff */
[----:B------:R-:W-:Y:S02]  /*12e0*/  CS2R R26, SRZ ;  /* 0x00000000001a7805 */ /* 0x000fe4000001ff00 */
[----:B------:R-:W-:Y:S01]  /*12f0*/  CS2R R28, SRZ ;  /* 0x00000000001c7805 */ /* 0x000fe2000001ff00 */
[----:B------:R-:W-:Y:S01]  /*1300*/  VOTEU.ALL UP0, P2 ;  /* 0x00000000003f7886 */ /* 0x000fe20001000000 */
[----:B------:R-:W-:Y:S01]  /*1310*/  UMOV UR6, 0x1 ;  /* 0x0000000100067882 */ /* 0x000fe20000000000 */
[----:B------:R-:W-:Y:S01]  /*1320*/  VOTEU.ALL UP1, P2 ;  /* 0x00000000003f7886 */ /* 0x000fe20001020000 */
[----:B------:R-:W-:Y:S01]  /*1330*/  VOTEU.ALL UP2, P2 ;  /* 0x00000000003f7886 */ /* 0x000fe20001040000 */
[----:B------:R-:W-:Y:S01]  /*1340*/  CS2R R30, SRZ ;  /* 0x00000000001e7805 */ /* 0x000fe2000001ff00 */
[----:B------:R-:W-:-:S04]  /*1350*/  @!UP0 UIADD3 UR8, -UR6, 0x100000, URZ ;  /* 0x0010000006088890 */ /* 0x000fc8000fffe13f */
[----:B------:R-:W-:Y:S02]  /*1360*/  @!UP0 USHF.L.U32 UR9, UR8, 0xb, URZ ;  /* 0x0000000b08098899 */ /* 0x000fe4000800063f */
[----:B------:R-:W-:Y:S01]  /*1370*/  @!UP0 USHF.L.U32 UR8, UR8, 0x1, URZ ;  /* 0x0000000108088899 */ /* 0x000fe2000800063f */
        /* <DEDUP_REMOVED lines=9> */
[----:B------:R-:W-:Y:S01]  /*1410*/  VOTEU.ALL UP0, P2 ;  /* 0x00000000003f7886 */ /* 0x000fe20001000000 */
[----:B------:R-:W-:Y:S02]  /*1420*/  CS2R R38, SRZ ;  /* 0x0000000000267805 */ /* 0x000fe4000001ff00 */
[----:B------:R-:W-:Y:S02]  /*1430*/  CS2R R40, SRZ ;  /* 0x0000000000287805 */ /* 0x000fe4000001ff00 */
[----:B------:R-:W-:Y:S02]  /*1440*/  CS2R R42, SRZ ;  /* 0x00000000002a7805 */ /* 0x000fe4000001ff00 */
[----:B------:R-:W-:-:S02]  /*1450*/  CS2R R44, SRZ ;  /* 0x00000000002c7805 */ /* 0x000fc4000001ff00 */
[----:B------:R-:W-:Y:S02]  /*1460*/  CS2R R46, SRZ ;  /* 0x00000000002e7805 */ /* 0x000fe4000001ff00 */
[----:B------:R-:W-:Y:S01]  /*1470*/  CS2R R48, SRZ ;  /* 0x0000000000307805 */ /* 0x000fe2000001ff00 */
[----:B------:R-:W3:Y:S02]  /*1480*/  FENCE.VIEW.ASYNC.S ;  /* 0x00000000000073c6 */ /* 0x000ee40000000000 */
[----:B---3--:R-:W3:Y:S02]  /*1490*/  @!UP0 SYNCS.EXCH.64 URZ, [UR16+0x18000], UR8 ;  /* 0x01800008103f85b2 */ /* 0x008ee40008000100 */
[----:B---3--:R-:W-:Y:S01]  /*14a0*/  BAR.SYNC.DEFER_BLOCKING 0x0 ;  /* 0x0000000000007b1d */ /* 0x008fe20000010000 */
[----:B------:R-:W-:Y:S02]  /*14b0*/  CS2R R50, SRZ ;  /* 0x0000000000327805 */ /* 0x000fe4000001ff00 */
[----:B------:R-:W-:-:S02]  /*14c0*/  CS2R R52, SRZ ;  /* 0x0000000000347805 */ /* 0x000fc4000001ff00 */
[----:B------:R-:W-:Y:S02]  /*14d0*/  CS2R R54, SRZ ;  /* 0x0000000000367805 */ /* 0x000fe4000001ff00 */
[----:B------:R-:W-:Y:S02]  /*14e0*/  CS2R R56, SRZ ;  /* 0x0000000000387805 */ /* 0x000fe4000001ff00 */
[----:B------:R-:W-:Y:S02]  /*14f0*/  CS2R R58, SRZ ;  /* 0x00000000003a7805 */ /* 0x000fe4000001ff00 */
[----:B------:R-:W-:Y:S02]  /*1500*/  CS2R R60, SRZ ;  /* 0x00000000003c7805 */ /* 0x000fe4000001ff00 */
        /* <DEDUP_REMOVED lines=12> */
[----:B------:R-:W-:Y:S01]  /*15d0*/  CS2R R86, SRZ ;  /* 0x0000000000567805 */ /* 0x000fe2000001ff00 */
[----:B------:R3:W4:Y:S02]  /*15e0*/  @!UP1 SYNCS.EXCH.64 URZ, [UR16+0x18008], UR10 ;  /* 0x0180080a103f95b2 */ /* 0x0007240008000100 */
[----:B----4-:R-:W-:Y:S01]  /*15f0*/  BAR.SYNC.DEFER_BLOCKING 0x0 ;  /* 0x0000000000007b1d */ /* 0x010fe20000010000 */
[----:B---3--:R-:W-:-:S05]  /*1600*/  USHF.L.U32 UR11, UR32, 0x7, URZ ;  /* 0x00000007200b7899 */ /* 0x008fca000800063f */
[----:B------:R3:W4:Y:S01]  /*1610*/  @!UP2 SYNCS.EXCH.64 URZ, [UR16+0x18010], UR6 ;  /* 0x01801006103fa5b2 */ /* 0x0007220008000100 */
[----:B------:R-:W-:Y:S06]  /*1620*/  @!P1 BRA `(.L_x_47) ;  /* 0x00000004009c9947 */ /* 0x000fec0003800000 */
        /* <DEDUP_REMOVED lines=31> */
[----:B------:R-:W-:Y:S01]  /*1820*/  CS2R R86, SRZ ;  /* 0x0000000000567805 */ /* 0x000fe2000001ff00 */
[----:B------:R-:W-:Y:S01]  /*1830*/  UMOV UR5, URZ ;  /* 0x0000003f00057c82 */ /* 0x000fe20008000000 */
[----:B------:R-:W-:-:S05]  /*1840*/  UMOV UR10, URZ ;  /* 0x0000003f000a7c82 */ /* 0x000fca0008000000 */
.L_x_49:
[----:B----4-:R-:W-:Y:S01]  /*1850*/  BAR.SYNC.DEFER_BLOCKING 0x0 ;  /* 0x0000000000007b1d */ /* 0x010fe20000010000 */
[----:B------:R-:W-:Y:S01]  /*1860*/  ULEA UR29, UR5, UR16, 0x3 ;  /* 0x00000010051d7291 */ /* 0x000fe2000f8e183f */
[----:B-1----:R-:W-:Y:S01]  /*1870*/  @!P2 IMAD.MOV.U32 R2, RZ, RZ, 0x8000 ;  /* 0x00008000ff02a424 */ /* 0x002fe200078e00ff */
[----:B------:R-:W-:Y:S01]  /*1880*/  ELECT P0, URZ, PT ;  /* 0x00000000003f782f */ /* 0x000fe20003800000 */
[----:B------:R-:W-:-:S03]  /*1890*/  ULEA UR8, UR5, UR16, 0xe ;  /* 0x0000001005087291 */ /* 0x000fc6000f8e703f */
[----:B------:R-:W-:Y:S02]  /*18a0*/  ISETP.LT.U32.AND P0, PT, R6, 0x20, P0 ;  /* 0x000000200600780c */ /* 0x000fe40000701070 */
[----:B------:R-:W-:Y:S01]  /*18b0*/  ELECT P1, URZ, PT ;  /* 0x00000000003f782f */ /* 0x000fe20003820000 */
[----:B------:R-:W-:-:S03]  /*18c0*/  ULOP3.LUT UR12, UR17, 0x1, URZ, 0xc0, !UPT ;  /* 0x00000001110c7892 */ /* 0x000fc6000f8ec03f */
[----:B------:R-:W-:Y:S01]  /*18d0*/  ISETP.LT.U32.AND P1, PT, R6, 0x40, P1 ;  /* 0x000000400600780c */ /* 0x000fe20000f21070 */
[----:B------:R-:W-:Y:S02]  /*18e0*/  UIADD3 UR28, UR8, 0xc000, URZ ;  /* 0x0000c000081c7890 */ /* 0x000fe4000fffe03f */
[----:B------:R-:W-:Y:S02]  /*18f0*/  ULEA UR14, UR12, UR24, 0x6 ;  /* 0x000000180c0e7291 */ /* 0x000fe4000f8e303f */
[----:B------:R-:W-:Y:S01]  /*1900*/  ULEA UR12, UR12, UR28, 0xd ;  /* 0x0000001c0c0c7291 */ /* 0x000fe2000f8e683f */
[----:B------:R-:W-:Y:S01]  /*1910*/  UMOV UR15, UR10 ;  /* 0x0000000a000f7c82 */ /* 0x000fe20008000000 */
[----:B------:R-:W-:Y:S01]  /*1920*/  VOTEU.ANY UP0, P0 ;  /* 0x00000000003f7886 */ /* 0x000fe20000000100 */
[----:B------:R-:W-:Y:S01]  /*1930*/  VOTEU.ANY UP2, P0 ;  /* 0x00000000003f7886 */ /* 0x000fe20000040100 */
[----:B------:R1:W-:Y:S01]  /*1940*/  @!P2 SYNCS.ARRIVE.TRANS64 RZ, [UR29+0x18000], R2 ;  /* 0x01800002ffffa9a7 */ /* 0x0003e2000800001d */
[----:B------:R4:W-:Y:S06]  /*1950*/  MEMBAR.ALL.CTA ;  /* 0x0000000000007992 */ /* 0x0009ec0000008000 */
[----:B----4-:R-:W4:Y:S01]  /*1960*/  FENCE.VIEW.ASYNC.S ;  /* 0x00000000000073c6 */ /* 0x010f220000000000 */
[----:B------:R-:W-:Y:S01]  /*1970*/  @UP0 UIADD3 UR9, UR29, 0x18000, URZ ;  /* 0x000180001d090890 */ /* 0x000fe2000fffe03f */
[----:B---3--:R-:W-:Y:S01]  /*1980*/  @UP0 UMOV UR6, UR18 ;  /* 0x0000001200060c82 */ /* 0x008fe20008000000 */
[----:B------:R-:W-:Y:S01]  /*1990*/  @UP0 UMOV UR7, UR19 ;  /* 0x0000001300070c82 */ /* 0x000fe20008000000 */
[----:B----4-:R-:W-:Y:S01]  /*19a0*/  VOTEU.ANY UP1, P1 ;  /* 0x00000000003f7886 */ /* 0x010fe20000820100 */
[----:B------:R-:W-:Y:S01]  /*19b0*/  VOTEU.ANY UP3, P1 ;  /* 0x00000000003f7886 */ /* 0x000fe20000860100 */
[----:B-1----:R-:W-:-:S03]  /*19c0*/  IMAD.U32 R2, RZ, RZ, UR4 ;  /* 0x00000004ff027e24 */ /* 0x002fc6000f8e00ff */
[----:B------:R-:W-:Y:S01]  /*19d0*/  @UP1 UIADD3 UR13, UR29, 0x18000, URZ ;  /* 0x000180001d0d1890 */ /* 0x000fe2000fffe03f */
[----:B------:R-:W-:Y:S01]  /*19e0*/  @UP1 UMOV UR26, UR20 ;  /* 0x00000014001a1c82 */ /* 0x000fe20008000000 */
[----:B------:R-:W-:Y:S01]  /*19f0*/  @UP1 UMOV UR27, UR21 ;  /* 0x00000015001b1c82 */ /* 0x000fe20008000000 */
[----:B------:R-:W-:Y:S01]  /*1a00*/  SHF.L.U32 R2, R2, 0x1f, RZ ;  /* 0x0000001f02027819 */ /* 0x000fe200000006ff */
[----:B------:R-:W-:Y:S06]  /*1a10*/  BAR.SYNC.DEFER_BLOCKING 0x0 ;  /* 0x0000000000007b1d */ /* 0x000fec0000010000 */
[----:B------:R1:W-:Y:S02]  /*1a20*/  @UP2 UTMALDG.2D [UR8], [UR6] ;  /* 0x00000008060025b4 */ /* 0x0003e40008008000 */
[----:B------:R-:W-:Y:S06]  /*1a30*/  BAR.SYNC.DEFER_BLOCKING 0x0 ;  /* 0x0000000000007b1d */ /* 0x000fec0000010000 */
[----:B------:R1:W-:Y:S02]  /*1a40*/  @UP3 UTMALDG.2D [UR12], [UR26] ;  /* 0x0000000c1a0035b4 */ /* 0x0003e40008008000 */
[----:B------:R-:W-:Y:S06]  /*1a50*/  BAR.SYNC.DEFER_BLOCKING 0x0 ;  /* 0x0000000000007b1d */ /* 0x000fec0000010000 */
[----:B------:R-:W3:Y:S02]  /*1a60*/  SYNCS.PHASECHK.TRANS64.TRYWAIT P0, [UR29+0x18000], R2 ;  /* 0x01800002ff0075a7 */ /* 0x000ee4000800015d */
[----:B-1-3--:R-:W-:Y:S05]  /*1a70*/  @!P0 BRA `(.L_x_48) ;  /* 0x0000000400c48947 */ /* 0x00afea0003800000 */
.L_x_50:
[----:B------:R-:W-:Y:S01]  /*1a80*/  USHF.L.U32 UR6, UR17, 0x7, URZ ;  /* 0x0000000711067899 */ /* 0x000fe2000800063f */
[----:B------:R-:W-:Y:S02]  /*1a90*/  WARPGROUP.DEPBAR.LE gsb0, 0x0 ;  /* 0x00008000000079c5 */ /* 0x000fe40000010000 */
[----:B------:R-:W-:Y:S01]  /*1aa0*/  USHF.R.U32.HI UR7, URZ, 0x4, UR28 ;  /* 0x000000043f077899 */ /* 0x000fe2000801161c */
[----:B------:R-:W-:Y:S01]  /*1ab0*/  WARPGROUP.ARRIVE ;  /* 0x00000000000079c5 */ /* 0x000fe20000000000 */
[----:B------:R-:W-:Y:S01]  /*1ac0*/  ULOP3.LUT UR6, UR6, 0x200, URZ, 0xc0, !UPT ;  /* 0x0000020006067892 */ /* 0x000fe2000f8ec03f */
[----:B------:R-:W1:Y:S01]  /*1ad0*/  LDC R2, c[0x0][0x230] ;  /* 0x00008c00ff027b82 */ /* 0x000e620000000800 */
[----:B------:R-:W-:Y:S02]  /*1ae0*/  USGXT.U32 UR7, UR7, 0xe ;  /* 0x0000000e0707789a */ /* 0x000fe40008000000 */
[----:B------:R-:W-:Y:S02]  /*1af0*/  ULEA.HI UR6, UR8, UR6, URZ, 0x1c ;  /* 0x0000000608067291 */ /* 0x000fe4000f8fe03f */
[----:B------:R-:W-:-:S02]  /*1b00*/  ULOP3.LUT UR14, UR7, 0x2000000, URZ, 0xfc, !UPT ;  /* 0x02000000070e7892 */ /* 0x000fc4000f8efc3f */
[----:B------:R-:W-:Y:S01]  /*1b10*/  ULOP3.LUT UR12, UR6, 0x3fff, URZ, 0xc0, !UPT ;  /* 0x00003fff060c7892 */ /* 0x000fe2000f8ec03f */
[----:B------:R-:W-:Y:S01]  /*1b20*/  UMOV UR13, 0x40000040 ;  /* 0x40000040000d7882 */ /* 0x000fe20000000000 */
[----:B------:R-:W-:Y:S01]  /*1b30*/  UMOV UR15, 0x40000040 ;  /* 0x40000040000f7882 */ /* 0x000fe20000000000 */
[----:B------:R-:W-:Y:S01]  /*1b40*/  UMOV UR6, URZ ;  /* 0x0000003f00067c82 */ /* 0x000fe20008000000 */
[----:B------:R-:W-:Y:S02]  /*1b50*/  UIADD3 UR10, UR10, 0x40, URZ ;  /* 0x000000400a0a7890 */ /* 0x000fe4000fffe03f */
[----:B------:R-:W-:-:S03]  /*1b60*/  UIADD3 UR5, UR5, 0x1, URZ ;  /* 0x0000000105057890 */ /* 0x000fc6000fffe03f */
[----:B------:R-:W-:Y:S01]  /*1b70*/  HGMMA.64x128x16.F32.BF16 R24, gdesc[UR12].tnspB, R24 ;  /* 0x41e000000c1879f0 */ /* 0x000fe20008701818 */
[----:B------:R-:W-:Y:S02]  /*1b80*/  UIADD3 UR12, UP0, UR12, 0x2, URZ ;  /* 0x000000020c0c7890 */ /* 0x000fe4000ff1e03f */
[----:B------:R-:W-:Y:S02]  /*1b90*/  UIADD3 UR14, UP1, UR7, 0x2000080, URZ ;  /* 0x02000080070e7890 */ /* 0x000fe4000ff3e03f */
[----:B------:R-:W-:Y:S01]  /*1ba0*/  UIADD3.X UR13, UR6, 0x40000040, URZ, UP0, !UPT ;  /* 0x40000040060d7890 */ /* 0x000fe200087fe43f */
[----:B------:R-:W-:Y:S01]  /*1bb0*/  UMOV UR7, URZ ;  /* 0x0000003f00077c82 */ /* 0x000fe20008000000 */
[----:B-1----:R-:W-:Y:S01]  /*1bc0*/  ISETP.LE.AND P0, PT, R2, UR10, PT ;  /* 0x0000000a02007c0c */ /* 0x002fe2000bf03270 */
[----:B------:R-:W-:Y:S02]  /*1bd0*/  UIADD3.X UR15, UR7, 0x40000040, URZ, UP1, !UPT ;  /* 0x40000040070f7890 */ /* 0x000fe40008ffe43f */
[----:B------:R-:W-:-:S02]  /*1be0*/  UIADD3.64 UR28, UR12, 0x2, URZ ;  /* 0x000000020c1c7897 */ /* 0x000fc4000fffe03f */
[----:B------:R-:W-:Y:S02]  /*1bf0*/  UIADD3.64 UR30, UR14, 0x80, URZ ;  /* 0x000000800e1e7897 */ /* 0x000fe4000fffe03f */
[----:B------:R-:W-:-:S04]  /*1c00*/  UISETP.NE.U32.AND UP0, UPT, UR5, 0x3, UPT ;  /* 0x000000030500788c */ /* 0x000fc8000bf05070 */
[----:B------:R-:W-:Y:S02]  /*1c10*/  USEL UR6, URZ, 0x1, UP0 ;  /* 0x000000013f067887 */ /* 0x000fe40008000000 */
[----:B------:R-:W-:Y:S02]  /*1c20*/  USEL UR5, UR5, URZ, UP0 ;  /* 0x0000003f05057287 */ /* 0x000fe40008000000 */
[----:B------:R-:W-:Y:S01]  /*1c30*/  ULOP3.LUT UR4, UR4, UR6, URZ, 0x3c, !UPT ;  /* 0x0000000604047292 */ /* 0x000fe2000f8e3c3f */
[----:B------:R-:W-:Y:S01]  /*1c40*/  HGMMA.64x128x16.F32.BF16 R24, gdesc[UR12].tnspB, R24 ;  /* 0x41e000000c1879f0 */ /* 0x000fe20008701818 */
[----:B------:R-:W-:Y:S02]  /*1c50*/  UIADD3.64 UR12, UR12, 0x4, URZ ;  /* 0x000000040c0c7897 */ /* 0x000fe4000fffe03f */
[----:B------:R-:W-:-:S09]  /*1c60*/  UIADD3.64 UR14, UR14, 0x100, URZ ;  /* 0x000001000e0e7897 */ /* 0x000fd2000fffe03f */
[----:B------:R-:W-:-:S12]  /*1c70*/  HGMMA.64x128x16.F32.BF16 R24, gdesc[UR28].tnspB, R24 ;  /* 0x41e000001c1879f0 */ /* 0x000fd80008701818 */
[----:B------:R-:W-:Y:S01]  /*1c80*/  HGMMA.64x128x16.F32.BF16 R24, gdesc[UR12].tnspB, R24, gsb0 ;  /* 0x41e000000c1879f0 */ /* 0x000fe20008001818 */
[----:B------:R-:W-:Y:S05]  /*1c90*/  @!P0 BRA `(.L_x_49) ;  /* 0xfffffff800ec8947 */ /* 0x000fea000383ffff */
.L_x_47:
[----:B------:R-:W-:Y:S02]  /*1ca0*/  WARPGROUP.DEPBAR.LE gsb0, 0x0 ;  /* 0x00008000000079c5 */ /* 0x000fe40000010000 */
[----:B----4-:R-:W-:Y:S01]  /*1cb0*/  BAR.SYNC.DEFER_BLOCKING 0x0 ;  /* 0x0000000000007b1d */ /* 0x010fe20000010000 */
[C---:B-1----:R-:W-:Y:S01]  /*1cc0*/  IMAD.SHL.U32 R2, R0.reuse, 0x80, RZ ;  /* 0x0000008000027824 */ /* 0x042fe200078e00ff */
[----:B------:R-:W-:Y:S01]  /*1cd0*/  F2FP.BF16.F32.PACK_AB R24, R25, R24 ;  /* 0x000000181918723e */ /* 0x000fe200000010ff */
[----:B------:R-:W-:Y:S01]  /*1ce0*/  IMAD.SHL.U32 R3, R0, 0x10, RZ ;  /* 0x0000001000037824 */ /* 0x000fe200078e00ff */
[----:B------:R-:W-:Y:S02]  /*1cf0*/  F2FP.BF16.F32.PACK_AB R25, R27, R26 ;  /* 0x0000001a1b19723e */ /* 0x000fe400000010ff */
[----:B------:R-:W-:Y:S02]  /*1d00*/  ELECT P0, URZ, PT ;  /* 0x00000000003f782f */ /* 0x000fe40003800000 */
[----:B------:R-:W-:Y:S01]  /*1d10*/  LOP3.LUT R2, R2, 0x780, RZ, 0xc0, !PT ;  /* 0x0000078002027812 */ /* 0x000fe200078ec0ff */
[----:B------:R-:W-:Y:S01]  /*1d20*/  ULOP3.LUT UR17, UR17, 0x1, URZ, 0xc0, !UPT ;  /* 0x0000000111117892 */ /* 0x000fe2000f8ec03f */
[----:B------:R-:W-:Y:S01]  /*1d30*/  F2FP.BF16.F32.PACK_AB R56, R57, R56 ;  /* 0x000000383938723e */ /* 0x000fe200000010ff */
[----:B------:R-:W-:Y:S01]  /*1d40*/  UMOV UR10, UR11 ;  /* 0x0000000b000a7c82 */ /* 0x000fe20008000000 */
[----:B------:R-:W-:Y:S01]  /*1d50*/  LOP3.LUT R3, R2, 0x70, R3, 0xf8, !PT ;  /* 0x0000007002037812 */ /* 0x000fe200078ef803 */
[----:B------:R-:W-:Y:S01]  /*1d60*/  ULEA UR8, UR17, UR16, 0xe ;  /* 0x0000001011087291 */ /* 0x000fe2000f8e703f */
[----:B------:R-:W-:Y:S01]  /*1d70*/  F2FP.BF16.F32.PACK_AB R26, R29, R28 ;  /* 0x0000001c1d1a723e */ /* 0x000fe200000010ff */
[----:B------:R-:W-:Y:S01]  /*1d80*/  ULEA UR9, UR17, UR24, 0x6 ;  /* 0x0000001811097291 */ /* 0x000fe2000f8e303f */
[----:B------:R-:W-:Y:S01]  /*1d90*/  LOP3.LUT R3, R3, 0x10, R0, 0x78, !PT ;  /* 0x0000001003037812 */ /* 0x000fe200078e7800 */
[----:B------:R-:W-:Y:S01]  /*1da0*/  IMAD.SHL.U32 R0, R0, 0x40, RZ ;  /* 0x0000004000007824 */ /* 0x000fe200078e00ff */
[----:B------:R-:W-:-:S02]  /*1db0*/  F2FP.BF16.F32.PACK_AB R27, R31, R30 ;  /* 0x0000001e1f1b723e */ /* 0x000fc400000010ff */
[----:B------:R-:W-:Y:S02]  /*1dc0*/  F2FP.BF16.F32.PACK_AB R32, R33, R32 ;  /* 0x000000202120723e */ /* 0x000fe400000010ff */
[----:B------:R-:W-:Y:S02]  /*1dd0*/  LOP3.LUT R0, R3, 0x3800, R0, 0xf8, !PT ;  /* 0x0000380003007812 */ /* 0x000fe400078ef800 */
[----:B------:R-:W-:Y:S01]  /*1de0*/  F2FP.BF16.F32.PACK_AB R57, R59, R58 ;  /* 0x0000003a3b39723e */ /* 0x000fe200000010ff */
[----:B------:R-:W1:Y:S02]  /*1df0*/  @!P2 SYNCS.CCTL.IV [UR16+0x18000] ;  /* 0x01800000ff00a9b1 */ /* 0x000e640008000010 */
[----:B-1----:R-:W-:Y:S01]  /*1e00*/  BAR.SYNC.DEFER_BLOCKING 0x0 ;  /* 0x0000000000007b1d */ /* 0x002fe20000010000 */
[C---:B------:R-:W-:Y:S01]  /*1e10*/  LOP3.LUT R3, R0.reuse, 0x20, RZ, 0x3c, !PT ;  /* 0x0000002000037812 */ /* 0x040fe200078e3cff */
[C---:B------:R-:W-:Y:S01]  /*1e20*/  VIADD R2, R0.reuse, UR16 ;  /* 0x0000001000027c36 */ /* 0x040fe20008000000 */
[----:B------:R-:W-:-:S02]  /*1e30*/  LOP3.LUT R4, R0, 0x40, RZ, 0x3c, !PT ;  /* 0x0000004000047812 */ /* 0x000fc400078e3cff */
[----:B------:R-:W-:Y:S01]  /*1e40*/  F2FP.BF16.F32.PACK_AB R33, R35, R34 ;  /* 0x000000222321723e */ /* 0x000fe200000010ff */
[----:B------:R-:W-:Y:S01]  /*1e50*/  VIADD R3, R3, UR16 ;  /* 0x0000001003037c36 */ /* 0x000fe20008000000 */
[----:B------:R-:W-:Y:S01]  /*1e60*/  F2FP.BF16.F32.PACK_AB R58, R61, R60 ;  /* 0x0000003c3d3a723e */ /* 0x000fe200000010ff */
[----:B------:R-:W-:Y:S01]  /*1e70*/  VIADD R4, R4, UR16 ;  /* 0x0000001004047c36 */ /* 0x000fe20008000000 */
[----:B------:R-:W-:Y:S02]  /*1e80*/  F2FP.BF16.F32.PACK_AB R59, R63, R62 ;  /* 0x0000003e3f3b723e */ /* 0x000fe400000010ff */
[----:B------:R-:W-:Y:S02]  /*1e90*/  F2FP.BF16.F32.PACK_AB R64, R65, R64 ;  /* 0x000000404140723e */ /* 0x000fe400000010ff */
[----:B------:R-:W-:Y:S02]  /*1ea0*/  LOP3.LUT R0, R0, 0x60, RZ, 0x3c, !PT ;  /* 0x0000006000007812 */ /* 0x000fe400078e3cff */
[----:B------:R-:W-:-:S02]  /*1eb0*/  F2FP.BF16.F32.PACK_AB R34, R37, R36 ;  /* 0x000000242522723e */ /* 0x000fc400000010ff */
[----:B------:R-:W-:Y:S01]  /*1ec0*/  F2FP.BF16.F32.PACK_AB R35, R39, R38 ;  /* 0x000000262723723e */ /* 0x000fe200000010ff */
[----:B------:R-:W-:Y:S01]  /*1ed0*/  VIADD R0, R0, UR16 ;  /* 0x0000001000007c36 */ /* 0x000fe20008000000 */
[----:B------:R-:W-:Y:S02]  /*1ee0*/  F2FP.BF16.F32.PACK_AB R40, R41, R40 ;  /* 0x000000282928723e */ /* 0x000fe400000010ff */
[----:B------:R-:W-:Y:S02]  /*1ef0*/  F2FP.BF16.F32.PACK_AB R65, R67, R66 ;  /* 0x000000424341723e */ /* 0x000fe400000010ff */
[----:B------:R-:W-:Y:S01]  /*1f00*/  F2FP.BF16.F32.PACK_AB R41, R43, R42 ;  /* 0x0000002a2b29723e */ /* 0x000fe200000010ff */
[----:B------:R-:W1:Y:S02]  /*1f10*/  @!P2 SYNCS.CCTL.IV [UR16+0x18008] ;  /* 0x01800800ff00a9b1 */ /* 0x000e640008000010 */
[----:B-1----:R-:W-:Y:S01]  /*1f20*/  BAR.SYNC.DEFER_BLOCKING 0x0 ;  /* 0x0000000000007b1d */ /* 0x002fe20000010000 */
[----:B------:R-:W-:-:S02]  /*1f30*/  F2FP.BF16.F32.PACK_AB R66, R69, R68 ;  /* 0x000000444542723e */ /* 0x000fc400000010ff */
[----:B------:R-:W-:Y:S02]  /*1f40*/  F2FP.BF16.F32.PACK_AB R67, R71, R70 ;  /* 0x000000464743723e */ /* 0x000fe400000010ff */
[----:B------:R-:W-:Y:S02]  /*1f50*/  F2FP.BF16.F32.PACK_AB R72, R73, R72 ;  /* 0x000000484948723e */ /* 0x000fe400000010ff */
[----:B------:R-:W-:Y:S02]  /*1f60*/  F2FP.BF16.F32.PACK_AB R42, R45, R44 ;  /* 0x0000002c2d2a723e */ /* 0x000fe400000010ff */
[----:B------:R-:W-:Y:S02]  /*1f70*/  F2FP.BF16.F32.PACK_AB R43, R47, R46 ;  /* 0x0000002e2f2b723e */ /* 0x000fe400000010ff */
[----:B------:R-:W-:Y:S02]  /*1f80*/  F2FP.BF16.F32.PACK_AB R48, R49, R48 ;  /* 0x000000303130723e */ /* 0x000fe400000010ff */
[----:B------:R-:W-:-:S02]  /*1f90*/  F2FP.BF16.F32.PACK_AB R73, R75, R74 ;  /* 0x0000004a4b49723e */ /* 0x000fc400000010ff */
[----:B------:R-:W-:Y:S02]  /*1fa0*/  F2FP.BF16.F32.PACK_AB R49, R51, R50 ;  /* 0x000000323331723e */ /* 0x000fe400000010ff */
[----:B------:R-:W-:Y:S02]  /*1fb0*/  F2FP.BF16.F32.PACK_AB R74, R77, R76 ;  /* 0x0000004c4d4a723e */ /* 0x000fe400000010ff */
[----:B------:R-:W-:Y:S02]  /*1fc0*/  F2FP.BF16.F32.PACK_AB R75, R79, R78 ;  /* 0x0000004e4f4b723e */ /* 0x000fe400000010ff */
[----:B------:R-:W-:Y:S02]  /*1fd0*/  F2FP.BF16.F32.PACK_AB R80, R81, R80 ;  /* 0x000000505150723e */ /* 0x000fe400000010ff */
[----:B------:R-:W-:Y:S01]  /*1fe0*/  F2FP.BF16.F32.PACK_AB R50, R53, R52 ;  /* 0x000000343532723e */ /* 0x000fe200000010ff */
[----:B------:R-:W1:Y:S02]  /*1ff0*/  @!P2 SYNCS.CCTL.IV [UR16+0x18010] ;  /* 0x01801000ff00a9b1 */ /* 0x000e640008000010 */
[----:B-1----:R-:W-:Y:S01]  /*2000*/  STSM.16.M88.4 [R2], R24 ;  /* 0x0000001802007844 */ /* 0x002fe20000000200 */
[----:B------:R-:W-:-:S02]  /*2010*/  F2FP.BF16.F32.PACK_AB R51, R55, R54 ;  /* 0x000000363733723e */ /* 0x000fc400000010ff */
[----:B------:R-:W-:Y:S01]  /*2020*/  F2FP.BF16.F32.PACK_AB R81, R83, R82 ;  /* 0x000000525351723e */ /* 0x000fe200000010ff */
[----:B------:R-:W-:Y:S01]  /*2030*/  STSM.16.M88.4 [R2+0x4000], R56 ;  /* 0x0040003802007844 */ /* 0x000fe20000000200 */
[----:B------:R-:W-:Y:S02]  /*2040*/  F2FP.BF16.F32.PACK_AB R82, R85, R84 ;  /* 0x000000545552723e */ /* 0x000fe400000010ff */
[----:B------:R-:W-:Y:S01]  /*2050*/  F2FP.BF16.F32.PACK_AB R83, R87, R86 ;  /* 0x000000565753723e */ /* 0x000fe200000010ff */
[----:B------:R-:W-:Y:S01]  /*2060*/  STSM.16.M88.4 [R3], R32 ;  /* 0x0000002003007844 */ /* 0x000fe20000000200 */
[----:B------:R-:W-:-:S03]  /*2070*/  ISETP.LT.U32.AND P0, PT, R6, 0x40, P0 ;  /* 0x000000400600780c */ /* 0x000fc60000701070 */
[----:B------:R-:W-:Y:S04]  /*2080*/  STSM.16.M88.4 [R3+0x4000], R64 ;  /* 0x0040004003007844 */ /* 0x000fe80000000200 */
[----:B------:R-:W-:Y:S04]  /*2090*/  STSM.16.M88.4 [R4], R40 ;  /* 0x0000002804007844 */ /* 0x000fe80000000200 */
[----:B------:R-:W-:Y:S02]  /*20a0*/  STSM.16.M88.4 [R4+0x4000], R72 ;  /* 0x0040004804007844 */ /* 0x000fe40000000200 */
[----:B------:R-:W-:Y:S01]  /*20b0*/  VOTEU.ANY UP0, P0 ;  /* 0x00000000003f7886 */ /* 0x000fe20000000100 */
[----:B------:R-:W-:Y:S01]  /*20c0*/  VOTEU.ANY UP1, P0 ;  /* 0x00000000003f7886 */ /* 0x000fe20000020100 */
[----:B------:R-:W-:Y:S03]  /*20d0*/  STSM.16.M88.4 [R0], R48 ;  /* 0x0000003000007844 */ /* 0x000fe60000000200 */
[----:B---3--:R-:W-:Y:S01]  /*20e0*/  @UP0 UMOV UR6, UR22 ;  /* 0x0000001600060c82 */ /* 0x008fe20008000000 */
[----:B------:R-:W-:Y:S01]  /*20f0*/  STSM.16.M88.4 [R0+0x4000], R80 ;  /* 0x0040005000007844 */ /* 0x000fe20000000200 */
[----:B------:R-:W-:Y:S01]  /*2100*/  @UP0 UMOV UR7, UR23 ;  /* 0x0000001700070c82 */ /* 0x000fe20008000000 */
[----:B------:R1:W-:Y:S06]  /*2110*/  MEMBAR.ALL.CTA ;  /* 0x0000000000007992 */ /* 0x0003ec0000008000 */
[----:B-1----:R-:W1:Y:S02]  /*2120*/  FENCE.VIEW.ASYNC.S ;  /* 0x00000000000073c6 */ /* 0x002e640000000000 */
[----:B-1----:R-:W-:Y:S06]  /*2130*/  BAR.SYNC.DEFER_BLOCKING 0x0 ;  /* 0x0000000000007b1d */ /* 0x002fec0000010000 */
[----:B------:R1:W-:Y:S01]  /*2140*/  @UP1 UTMASTG.2D [UR8], [UR6] ;  /* 0x00000008060013b5 */ /* 0x0003e20008008000 */
[----:B------:R0:W-:Y:S01]  /*2150*/  UTMACMDFLUSH ;  /* 0x00000000000079b7 */ /* 0x0001e20000000000 */
[----:B------:R-:W-:-:S04]  /*2160*/  DEPBAR.LE SB0, 0x0 ;  /* 0x000080000000791a */ /* 0x000fc80000000000 */
[----:B------:R-:W-:Y:S06]  /*2170*/  BAR.SYNC.DEFER_BLOCKING 0x0 ;  /* 0x0000000000007b1d */ /* 0x000fec0000010000 */
[----:B-1----:R-:W-:Y:S05]  /*2180*/  EXIT ;  /* 0x000000000000794d */ /* 0x002fea0003800000 */
.L_x_48:
[----:B------:R-:W1:Y:S02]  /*2190*/  SYNCS.PHASECHK.TRANS64.TRYWAIT P0, [UR29+0x18000], R2 ;  /* 0x01800002ff0075a7 */ /* 0x000e64000800015d */
[----:B-1----:R-:W-:Y:S05]  /*21a0*/  @!P0 BRA `(.L_x_48) ;  /* 0xfffffffc00f88947 */ /* 0x002fea000383ffff */
[----:B------:R-:W-:Y:S05]  /*21b0*/  BRA `(.L_x_50) ;  /* 0xfffffff800307947 */ /* 0x000fea000383ffff */
.L_x_51:
[----:B------:R-:W-:-:S00]  /*21c0*/  BRA `(.L_x_51) ;  /* 0xfffffffc00fc7947 */ /* 0x000fc0000383ffff */
[----:B------:R-:W-:-:S00]  /*21d0*/  NOP ;  /* 0x0000000000007918 */ /* 0x000fc00000000000 */
        /* <DEDUP_REMOVED lines=10> */
.L_x_52:


//--------------------- .nv.shared.gluon_wgmma    --------------------------
	.section	.nv.shared.gluon_wgmma,"aw",@nobits
	.sectionflags	@""
	.align	16
	.zero		1024


//--------------------- .nv.shared.reserved.0     --------------------------
	.section	.nv.shared.reserved.0,"aw",@nobits
	.weak		__nv_reservedSMEM_offset_0_alias
	.size		__nv_reservedSMEM_offset_0_alias, 0, 0
	.other		__nv_reservedSMEM_offset_0_alias,@"STO_CUDA_RESERVED_SHARED STV_DEFAULT"
__nv_reservedSMEM_offset_0_alias:
	.zero		0


//--------------------- .nv.constant0.gluon_wgmma --------------------------
	.section	.nv.constant0.gluon_wgmma,"a",@progbits
	.sectionflags	@""
	.align	4
.nv.constant0.gluon_wgmma:
	.zero		608


//--------------------- SYMBOLS --------------------------

	.type		.nv.reservedSmem.offset0,@object
	.size		.nv.reservedSmem.offset0,0x4
